	.target	sm_90a

	.elftype	@"ET_EXEC"


//--------------------- .note.nv.tkinfo           --------------------------
	.section	.note.nv.tkinfo,"",@"SHT_NOTE"
	.sectionflags	@"SHF_NOTE_NV_TKINFO"
	.tkinfo
        /*0018*/ 	.word	0x00000002
        /*0030*/ 	.string	""
        /*0030*/ 	.string	"ptxas"
        /*0030*/ 	.string	"Cuda compilation tools, release 13.0, V13.0.88"
        /*0030*/ 	.string	"Build cuda_13.0.r13.0/compiler.36424714_0"
        /*0030*/ 	.string	"-v  -suppress-debug-info  -lineinfo  -arch sm_90a "



//--------------------- .note.nv.cuinfo           --------------------------
	.section	.note.nv.cuinfo,"",@"SHT_NOTE"
	.sectionflags	@"SHF_NOTE_NV_CUINFO"
        /*0018*/ 	.short	0x0002
        /*001a*/ 	.short	0x005a
        /*001c*/ 	.short	0x0082
	.zero		2


//--------------------- .nv.info                  --------------------------
	.section	.nv.info,"",@"SHT_CUDA_INFO"
	.align	4


	//----- nvinfo : EIATTR_REGCOUNT
	.align		4
        /*0000*/ 	.byte	0x04, 0x2f
        /*0002*/ 	.short	(.L_2 - .L_1)
	.align		4
.L_1:
        /*0004*/ 	.word	index@(attn_fwd)
        /*0008*/ 	.word	0x00000028


	//----- nvinfo : EIATTR_FRAME_SIZE
	.align		4
.L_2:
        /*000c*/ 	.byte	0x04, 0x11
        /*000e*/ 	.short	(.L_4 - .L_3)
	.align		4
.L_3:
        /*0010*/ 	.word	index@(attn_fwd)
        /*0014*/ 	.word	0x00000000


	//----- nvinfo : EIATTR_MIN_STACK_SIZE
	.align		4
.L_4:
        /*0018*/ 	.byte	0x04, 0x12
        /*001a*/ 	.short	(.L_6 - .L_5)
	.align		4
.L_5:
        /*001c*/ 	.word	index@(attn_fwd)
        /*0020*/ 	.word	0x00000000
.L_6:


//--------------------- .nv.compat                --------------------------
	.section	.nv.compat,"",@"SHT_CUDA_COMPAT_INFO"
	.align	4
        /*0000*/ 	.byte	0x02, 0x09, 0x01, 0x00, 0x02, 0x02, 0x01, 0x00, 0x02, 0x05, 0x05, 0x00, 0x03, 0x07, 0x01, 0x01
        /*0010*/ 	.byte	0x02, 0x03, 0x00, 0x00, 0x02, 0x06, 0x01, 0x00, 0x04, 0x0b, 0x08, 0x00, 0x00, 0x00, 0x00, 0x00
        /*0020*/ 	.byte	0x00, 0x00, 0x00, 0x00


//--------------------- .nv.info.attn_fwd         --------------------------
	.section	.nv.info.attn_fwd,"",@"SHT_CUDA_INFO"
	.sectionflags	@""
	.align	4


	//----- nvinfo : EIATTR_CUDA_API_VERSION
	.align		4
        /*0000*/ 	.byte	0x04, 0x37
        /*0002*/ 	.short	(.L_8 - .L_7)
.L_7:
        /*0004*/ 	.word	0x00000082


	//----- nvinfo : EIATTR_KPARAM_INFO
	.align		4
.L_8:
        /*0008*/ 	.byte	0x04, 0x17
        /*000a*/ 	.short	(.L_10 - .L_9)
.L_9:
        /*000c*/ 	.word	0x00000000
        /*0010*/ 	.short	0x0019
        /*0012*/ 	.short	0x0080
        /*0014*/ 	.byte	0x00, 0xf4, 0x21, 0x00


	//----- nvinfo : EIATTR_KPARAM_INFO
	.align		4
.L_10:
        /*0018*/ 	.byte	0x04, 0x17
        /*001a*/ 	.short	(.L_12 - .L_11)
.L_11:
        /*001c*/ 	.word	0x00000000
        /*0020*/ 	.short	0x0018
        /*0022*/ 	.short	0x0078
        /*0024*/ 	.byte	0x00, 0xf4, 0x21, 0x00


	//----- nvinfo : EIATTR_KPARAM_INFO
	.align		4
.L_12:
        /*0028*/ 	.byte	0x04, 0x17
        /*002a*/ 	.short	(.L_14 - .L_13)
.L_13:
        /*002c*/ 	.word	0x00000000
        /*0030*/ 	.short	0x0017
        /*0032*/ 	.short	0x0070
        /*0034*/ 	.byte	0x00, 0xf0, 0x11, 0x00


	//----- nvinfo : EIATTR_KPARAM_INFO
	.align		4
.L_14:
        /*0038*/ 	.byte	0x04, 0x17
        /*003a*/ 	.short	(.L_16 - .L_15)
.L_15:
        /*003c*/ 	.word	0x00000000
        /*0040*/ 	.short	0x0016
        /*0042*/ 	.short	0x006c
        /*0044*/ 	.byte	0x00, 0xf0, 0x11, 0x00


	//----- nvinfo : EIATTR_KPARAM_INFO
	.align		4
.L_16:
        /*0048*/ 	.byte	0x04, 0x17
        /*004a*/ 	.short	(.L_18 - .L_17)
.L_17:
        /*004c*/ 	.word	0x00000000
        /*0050*/ 	.short	0x0015
        /*0052*/ 	.short	0x0068
        /*0054*/ 	.byte	0x00, 0xf0, 0x11, 0x00


	//----- nvinfo : EIATTR_KPARAM_INFO
	.align		4
.L_18:
        /*0058*/ 	.byte	0x04, 0x17
        /*005a*/ 	.short	(.L_20 - .L_19)
.L_19:
        /*005c*/ 	.word	0x00000000
        /*0060*/ 	.short	0x0014
        /*0062*/ 	.short	0x0064
        /*0064*/ 	.byte	0x00, 0xf0, 0x11, 0x00


	//----- nvinfo : EIATTR_KPARAM_INFO
	.align		4
.L_20:
        /*0068*/ 	.byte	0x04, 0x17
        /*006a*/ 	.short	(.L_22 - .L_21)
.L_21:
        /*006c*/ 	.word	0x00000000
        /*0070*/ 	.short	0x0013
        /*0072*/ 	.short	0x0060
        /*0074*/ 	.byte	0x00, 0xf0, 0x11, 0x00


	//----- nvinfo : EIATTR_KPARAM_INFO
	.align		4
.L_22:
        /*0078*/ 	.byte	0x04, 0x17
        /*007a*/ 	.short	(.L_24 - .L_23)
.L_23:
        /*007c*/ 	.word	0x00000000
        /*0080*/ 	.short	0x0012
        /*0082*/ 	.short	0x005c
        /*0084*/ 	.byte	0x00, 0xf0, 0x11, 0x00


	//----- nvinfo : EIATTR_KPARAM_INFO
	.align		4
.L_24:
        /*0088*/ 	.byte	0x04, 0x17
        /*008a*/ 	.short	(.L_26 - .L_25)
.L_25:
        /*008c*/ 	.word	0x00000000
        /*0090*/ 	.short	0x0011
        /*0092*/ 	.short	0x0058
        /*0094*/ 	.byte	0x00, 0xf0, 0x11, 0x00


	//----- nvinfo : EIATTR_KPARAM_INFO
	.align		4
.L_26:
        /*0098*/ 	.byte	0x04, 0x17
        /*009a*/ 	.short	(.L_28 - .L_27)
.L_27:
        /*009c*/ 	.word	0x00000000
        /*00a0*/ 	.short	0x0010
        /*00a2*/ 	.short	0x0054
        /*00a4*/ 	.byte	0x00, 0xf0, 0x11, 0x00


	//----- nvinfo : EIATTR_KPARAM_INFO
	.align		4
.L_28:
        /*00a8*/ 	.byte	0x04, 0x17
        /*00aa*/ 	.short	(.L_30 - .L_29)
.L_29:
        /*00ac*/ 	.word	0x00000000
        /*00b0*/ 	.short	0x000f
        /*00b2*/ 	.short	0x0050
        /*00b4*/ 	.byte	0x00, 0xf0, 0x11, 0x00


	//----- nvinfo : EIATTR_KPARAM_INFO
	.align		4
.L_30:
        /*00b8*/ 	.byte	0x04, 0x17
        /*00ba*/ 	.short	(.L_32 - .L_31)
.L_31:
        /*00bc*/ 	.word	0x00000000
        /*00c0*/ 	.short	0x000e
        /*00c2*/ 	.short	0x004c
        /*00c4*/ 	.byte	0x00, 0xf0, 0x11, 0x00


	//----- nvinfo : EIATTR_KPARAM_INFO
	.align		4
.L_32:
        /*00c8*/ 	.byte	0x04, 0x17
        /*00ca*/ 	.short	(.L_34 - .L_33)
.L_33:
        /*00cc*/ 	.word	0x00000000
        /*00d0*/ 	.short	0x000d
        /*00d2*/ 	.short	0x0048
        /*00d4*/ 	.byte	0x00, 0xf0, 0x11, 0x00


	//----- nvinfo : EIATTR_KPARAM_INFO
	.align		4
.L_34:
        /*00d8*/ 	.byte	0x04, 0x17
        /*00da*/ 	.short	(.L_36 - .L_35)
.L_35:
        /*00dc*/ 	.word	0x00000000
        /*00e0*/ 	.short	0x000c
        /*00e2*/ 	.short	0x0044
        /*00e4*/ 	.byte	0x00, 0xf0, 0x11, 0x00


	//----- nvinfo : EIATTR_KPARAM_INFO
	.align		4
.L_36:
        /*00e8*/ 	.byte	0x04, 0x17
        /*00ea*/ 	.short	(.L_38 - .L_37)
.L_37:
        /*00ec*/ 	.word	0x00000000
        /*00f0*/ 	.short	0x000b
        /*00f2*/ 	.short	0x0040
        /*00f4*/ 	.byte	0x00, 0xf0, 0x11, 0x00


	//----- nvinfo : EIATTR_KPARAM_INFO
	.align		4
.L_38:
        /*00f8*/ 	.byte	0x04, 0x17
        /*00fa*/ 	.short	(.L_40 - .L_39)
.L_39:
        /*00fc*/ 	.word	0x00000000
        /*0100*/ 	.short	0x000a
        /*0102*/ 	.short	0x003c
        /*0104*/ 	.byte	0x00, 0xf0, 0x11, 0x00


	//----- nvinfo : EIATTR_KPARAM_INFO
	.align		4
.L_40:
        /*0108*/ 	.byte	0x04, 0x17
        /*010a*/ 	.short	(.L_42 - .L_41)
.L_41:
        /*010c*/ 	.word	0x00000000
        /*0110*/ 	.short	0x0009
        /*0112*/ 	.short	0x0038
        /*0114*/ 	.byte	0x00, 0xf0, 0x11, 0x00


	//----- nvinfo : EIATTR_KPARAM_INFO
	.align		4
.L_42:
        /*0118*/ 	.byte	0x04, 0x17
        /*011a*/ 	.short	(.L_44 - .L_43)
.L_43:
        /*011c*/ 	.word	0x00000000
        /*0120*/ 	.short	0x0008
        /*0122*/ 	.short	0x0034
        /*0124*/ 	.byte	0x00, 0xf0, 0x11, 0x00


	//----- nvinfo : EIATTR_KPARAM_INFO
	.align		4
.L_44:
        /*0128*/ 	.byte	0x04, 0x17
        /*012a*/ 	.short	(.L_46 - .L_45)
.L_45:
        /*012c*/ 	.word	0x00000000
        /*0130*/ 	.short	0x0007
        /*0132*/ 	.short	0x0030
        /*0134*/ 	.byte	0x00, 0xf0, 0x11, 0x00


	//----- nvinfo : EIATTR_KPARAM_INFO
	.align		4
.L_46:
        /*0138*/ 	.byte	0x04, 0x17
        /*013a*/ 	.short	(.L_48 - .L_47)
.L_47:
        /*013c*/ 	.word	0x00000000
        /*0140*/ 	.short	0x0006
        /*0142*/ 	.short	0x002c
        /*0144*/ 	.byte	0x00, 0xf0, 0x11, 0x00


	//----- nvinfo : EIATTR_KPARAM_INFO
	.align		4
.L_48:
        /*0148*/ 	.byte	0x04, 0x17
        /*014a*/ 	.short	(.L_50 - .L_49)
.L_49:
        /*014c*/ 	.word	0x00000000
        /*0150*/ 	.short	0x0005
        /*0152*/ 	.short	0x0028
        /*0154*/ 	.byte	0x00, 0xf0, 0x11, 0x00


	//----- nvinfo : EIATTR_KPARAM_INFO
	.align		4
.L_50:
        /*0158*/ 	.byte	0x04, 0x17
        /*015a*/ 	.short	(.L_52 - .L_51)
.L_51:
        /*015c*/ 	.word	0x00000000
        /*0160*/ 	.short	0x0004
        /*0162*/ 	.short	0x0020
        /*0164*/ 	.byte	0x00, 0xf4, 0x21, 0x00


	//----- nvinfo : EIATTR_KPARAM_INFO
	.align		4
.L_52:
        /*0168*/ 	.byte	0x04, 0x17
        /*016a*/ 	.short	(.L_54 - .L_53)
.L_53:
        /*016c*/ 	.word	0x00000000
        /*0170*/ 	.short	0x0003
        /*0172*/ 	.short	0x0018
        /*0174*/ 	.byte	0x00, 0xf4, 0x21, 0x00


	//----- nvinfo : EIATTR_KPARAM_INFO
	.align		4
.L_54:
        /*0178*/ 	.byte	0x04, 0x17
        /*017a*/ 	.short	(.L_56 - .L_55)
.L_55:
        /*017c*/ 	.word	0x00000000
        /*0180*/ 	.short	0x0002
        /*0182*/ 	.short	0x0010
        /*0184*/ 	.byte	0x00, 0xf4, 0x21, 0x00


	//----- nvinfo : EIATTR_KPARAM_INFO
	.align		4
.L_56:
        /*0188*/ 	.byte	0x04, 0x17
        /*018a*/ 	.short	(.L_58 - .L_57)
.L_57:
        /*018c*/ 	.word	0x00000000
        /*0190*/ 	.short	0x0001
        /*0192*/ 	.short	0x0008
        /*0194*/ 	.byte	0x00, 0xf4, 0x21, 0x00


	//----- nvinfo : EIATTR_KPARAM_INFO
	.align		4
.L_58:
        /*0198*/ 	.byte	0x04, 0x17
        /*019a*/ 	.short	(.L_60 - .L_59)
.L_59:
        /*019c*/ 	.word	0x00000000
        /*01a0*/ 	.short	0x0000
        /*01a2*/ 	.short	0x0000
        /*01a4*/ 	.byte	0x00, 0xf4, 0x21, 0x00


	//----- nvinfo : EIATTR_SPARSE_MMA_MASK
	.align		4
.L_60:
        /*01a8*/ 	.byte	0x03, 0x50
        /*01aa*/ 	.short	0x0000


	//----- nvinfo : EIATTR_MAXREG_COUNT
	.align		4
        /*01ac*/ 	.byte	0x03, 0x1b
        /*01ae*/ 	.short	0x00ff


	//----- nvinfo : EIATTR_NUM_BARRIERS
	.align		4
        /*01b0*/ 	.byte	0x02, 0x4c
        /*01b2*/ 	.byte	0x01
	.zero		1


	//----- nvinfo : EIATTR_MERCURY_ISA_VERSION
	.align		4
        /*01b4*/ 	.byte	0x03, 0x5f
        /*01b6*/ 	.short	0x0101


	//----- nvinfo : EIATTR_COOP_GROUP_MASK_REGIDS
	.align		4
        /*01b8*/ 	.byte	0x04, 0x29
        /*01ba*/ 	.short	(.L_62 - .L_61)


	//   ....[0]....
.L_61:
        /*01bc*/ 	.word	0xffffffff


	//   ....[1]....
        /*01c0*/ 	.word	0xffffffff


	//   ....[2]....
        /*01c4*/ 	.word	0xffffffff


	//   ....[3]....
        /*01c8*/ 	.word	0xffffffff


	//   ....[4]....
        /*01cc*/ 	.word	0xffffffff


	//   ....[5]....
        /*01d0*/ 	.word	0xffffffff


	//   ....[6]....
        /*01d4*/ 	.word	0xffffffff


	//   ....[7]....
        /*01d8*/ 	.word	0xffffffff


	//----- nvinfo : EIATTR_COOP_GROUP_INSTR_OFFSETS
	.align		4
.L_62:
        /*01dc*/ 	.byte	0x04, 0x28
        /*01de*/ 	.short	(.L_64 - .L_63)


	//   ....[0]....
.L_63:
        /*01e0*/ 	.word	0x00000bb0


	//   ....[1]....
        /*01e4*/ 	.word	0x00000bd0


	//   ....[2]....
        /*01e8*/ 	.word	0x00000d10


	//   ....[3]....
        /*01ec*/ 	.word	0x00000d60


	//   ....[4]....
        /*01f0*/ 	.word	0x00000dd0


	//   ....[5]....
        /*01f4*/ 	.word	0x00000e10


	//   ....[6]....
        /*01f8*/ 	.word	0x00001010


	//   ....[7]....
        /*01fc*/ 	.word	0x00001090


	//----- nvinfo : EIATTR_EXIT_INSTR_OFFSETS
	.align		4
.L_64:
        /*0200*/ 	.byte	0x04, 0x1c
        /*0202*/ 	.short	(.L_66 - .L_65)


	//   ....[0]....
.L_65:
        /*0204*/ 	.word	0x00001b80


	//   ....[1]....
        /*0208*/ 	.word	0x00001bb0


	//----- nvinfo : EIATTR_REQNTID
	.align		4
.L_66:
        /*020c*/ 	.byte	0x04, 0x10
        /*020e*/ 	.short	(.L_68 - .L_67)
.L_67:
        /*0210*/ 	.word	0x00000100
        /*0214*/ 	.word	0x00000001
        /*0218*/ 	.word	0x00000001


	//----- nvinfo : EIATTR_CBANK_PARAM_SIZE
	.align		4
.L_68:
        /*021c*/ 	.byte	0x03, 0x19
        /*021e*/ 	.short	0x0088


	//----- nvinfo : EIATTR_PARAM_CBANK
	.align		4
        /*0220*/ 	.byte	0x04, 0x0a
        /*0222*/ 	.short	(.L_70 - .L_69)
	.align		4
.L_69:
        /*0224*/ 	.word	index@(.nv.constant0.attn_fwd)
        /*0228*/ 	.short	0x0210
        /*022a*/ 	.short	0x0088


	//----- nvinfo : EIATTR_SW_WAR
	.align		4
.L_70:
        /*022c*/ 	.byte	0x04, 0x36
        /*022e*/ 	.short	(.L_72 - .L_71)
.L_71:
        /*0230*/ 	.word	0x00000008
.L_72:


//--------------------- .nv.callgraph             --------------------------
	.section	.nv.callgraph,"",@"SHT_CUDA_CALLGRAPH"
	.align	4
	.sectionentsize	8
	.align		4
        /*0000*/ 	.word	0x00000000
	.align		4
        /*0004*/ 	.word	0xffffffff
	.align		4
        /*0008*/ 	.word	0x00000000
	.align		4
        /*000c*/ 	.word	0xfffffffe
	.align		4
        /*0010*/ 	.word	0x00000000
	.align		4
        /*0014*/ 	.word	0xfffffffd
	.align		4
        /*0018*/ 	.word	0x00000000
	.align		4
        /*001c*/ 	.word	0xfffffffc


//--------------------- .nv.constant4             --------------------------
	.section	.nv.constant4,"a",@progbits
	.align	8
	.align		8
.nv.constant4:
        /*0000*/ 	.dword	_$_str


//--------------------- .text.attn_fwd            --------------------------
	.section	.text.attn_fwd,"ax",@progbits
	.align	128
        .global         attn_fwd
        .type           attn_fwd,@function
        .size           attn_fwd,(.L_x_3 - attn_fwd)
        .other          attn_fwd,@"STO_CUDA_ENTRY STV_DEFAULT"
attn_fwd:
.text.attn_fwd:
[----:B------:R-:W-:Y:S08]  /*0000*/  LDC R1, c[0x0][0x28] ;  /* 0x00000a00ff017b82 */ /* 0x000ff00000000800 */
[----:B------:R-:W0:Y:S01]  /*0010*/  S2UR UR8, SR_CTAID.X ;  /* 0x00000000000879c3 */ /* 0x000e220000002500 */
[----:B------:R-:W1:Y:S01]  /*0020*/  S2R R0, SR_TID.X ;  /* 0x0000000000007919 */ /* 0x000e620000002100 */
[----:B------:R-:W-:Y:S01]  /*0030*/  ULDC.64 UR4, c[0x0][0x240] ;  /* 0x0000900000047ab9 */ /* 0x000fe20000000a00 */
[----:B------:R-:W-:-:S05]  /*0040*/  ULDC.64 UR16, c[0x0][0x208] ;  /* 0x0000820000107ab9 */ /* 0x000fca0000000a00 */
[----:B------:R-:W2:Y:S08]  /*0050*/  S2UR UR10, SR_CTAID.Y ;  /* 0x00000000000a79c3 */ /* 0x000eb00000002600 */
[----:B------:R-:W3:Y:S01]  /*0060*/  LDC R8, c[0x0][0x248] ;  /* 0x00009200ff087b82 */ /* 0x000ee20000000800 */
[----:B0-----:R-:W-:-:S07]  /*0070*/  USHF.L.U32 UR8, UR8, 0x5, URZ ;  /* 0x0000000508087899 */ /* 0x001fce000800063f */
[----:B------:R-:W0:Y:S01]  /*0080*/  LDC.64 R6, c[0x0][0x210] ;  /* 0x00008400ff067b82 */ /* 0x000e220000000a00 */
[----:B------:R-:W-:Y:S01]  /*0090*/  IMAD.U32 R33, RZ, RZ, UR8 ;  /* 0x00000008ff217e24 */ /* 0x000fe2000f8e00ff */
[----:B--2---:R-:W-:Y:S01]  /*00a0*/  UIMAD UR4, UR10, UR4, URZ ;  /* 0x000000040a0472a4 */ /* 0x004fe2000f8e023f */
[----:B-1----:R-:W-:-:S03]  /*00b0*/  SHF.R.U32.HI R4, RZ, 0x5, R0 ;  /* 0x00000005ff047819 */ /* 0x002fc60000011600 */
[----:B------:R-:W-:Y:S01]  /*00c0*/  LOP3.LUT R33, R33, 0x1f, R0, 0xf8, !PT ;  /* 0x0000001f21217812 */ /* 0x000fe200078ef800 */
[----:B------:R-:W-:Y:S01]  /*00d0*/  USHF.L.U32 UR6, UR4, 0x1, URZ ;  /* 0x0000000104067899 */ /* 0x000fe2000800063f */
[----:B------:R-:W-:-:S03]  /*00e0*/  SGXT.U32 R4, R4, 0x3 ;  /* 0x000000030404781a */ /* 0x000fc60000000000 */
[----:B------:R-:W-:Y:S01]  /*00f0*/  IMAD R2, R33, UR5, RZ ;  /* 0x0000000521027c24 */ /* 0x000fe2000f8e02ff */
[----:B------:R-:W-:Y:S01]  /*0100*/  UIMAD.WIDE UR4, UR4, 0x2, URZ ;  /* 0x00000002040478a5 */ /* 0x000fe2000f8e023f */
[----:B---3--:R-:W-:Y:S02]  /*0110*/  IMAD R5, R4, R8, RZ ;  /* 0x0000000804057224 */ /* 0x008fe400078e02ff */
[C---:B------:R-:W-:Y:S02]  /*0120*/  IMAD.SHL.U32 R3, R2.reuse, 0x2, RZ ;  /* 0x0000000202037824 */ /* 0x040fe400078e00ff */
[----:B------:R-:W-:-:S03]  /*0130*/  IMAD.HI R2, R2, 0x2, RZ ;  /* 0x0000000202027827 */ /* 0x000fc600078e02ff */
[----:B0-----:R-:W-:Y:S01]  /*0140*/  IADD3 R6, P0, P1, R3, UR6, R6 ;  /* 0x0000000603067c10 */ /* 0x001fe2000f91e006 */
[----:B------:R-:W-:-:S03]  /*0150*/  IMAD R3, R8, 0x8, R5 ;  /* 0x0000000808037824 */ /* 0x000fc600078e0205 */
[----:B------:R-:W-:Y:S02]  /*0160*/  IADD3.X R2, R2, UR5, R7, P0, P1 ;  /* 0x0000000502027c10 */ /* 0x000fe400087e2407 */
[-C--:B------:R-:W-:Y:S02]  /*0170*/  LEA R4, P0, R5, R6.reuse, 0x1 ;  /* 0x0000000605047211 */ /* 0x080fe400078008ff */
[----:B------:R-:W-:Y:S02]  /*0180*/  LEA R6, P1, R3, R6, 0x1 ;  /* 0x0000000603067211 */ /* 0x000fe400078208ff */
[-C--:B------:R-:W-:Y:S02]  /*0190*/  LEA.HI.X.SX32 R5, R5, R2.reuse, 0x1, P0 ;  /* 0x0000000205057211 */ /* 0x080fe400000f0eff */
[----:B------:R-:W-:-:S03]  /*01a0*/  LEA.HI.X.SX32 R7, R3, R2, 0x1, P1 ;  /* 0x0000000203077211 */ /* 0x000fc600008f0eff */
[----:B------:R-:W2:Y:S04]  /*01b0*/  LDG.E.U16 R4, desc[UR16][R4.64] ;  /* 0x0000001004047981 */ /* 0x000ea8000c1e1500 */
[----:B------:R-:W3:Y:S01]  /*01c0*/  LDG.E.U16 R6, desc[UR16][R6.64] ;  /* 0x0000001006067981 */ /* 0x000ee2000c1e1500 */
[----:B------:R-:W0:Y:S01]  /*01d0*/  S2UR UR9, SR_CgaCtaId ;  /* 0x00000000000979c3 */ /* 0x000e220000008800 */
[----:B------:R-:W-:Y:S01]  /*01e0*/  UIADD3 UR11, UR8, 0x20, URZ ;  /* 0x00000020080b7890 */ /* 0x000fe2000fffe03f */
[C---:B------:R-:W-:Y:S01]  /*01f0*/  LOP3.LUT R3, R0.reuse, 0xc0, RZ, 0xc0, !PT ;  /* 0x000000c000037812 */ /* 0x040fe200078ec0ff */
[----:B------:R-:W-:Y:S01]  /*0200*/  UMOV UR4, 0x400 ;  /* 0x0000040000047882 */ /* 0x000fe20000000000 */
[C---:B------:R-:W-:Y:S01]  /*0210*/  SHF.L.U32 R2, R0.reuse, 0x1, RZ ;  /* 0x0000000100027819 */ /* 0x040fe200000006ff */
[----:B------:R-:W-:Y:S01]  /*0220*/  UISETP.GE.AND UP0, UPT, UR11, 0x1, UPT ;  /* 0x000000010b00788c */ /* 0x000fe2000bf06270 */
[----:B------:R-:W-:Y:S01]  /*0230*/  SHF.R.U32.HI R3, RZ, 0x2, R3 ;  /* 0x00000002ff037819 */ /* 0x000fe20000011603 */
[----:B------:R-:W-:Y:S01]  /*0240*/  IMAD.MOV.U32 R20, RZ, RZ, -0x800000 ;  /* 0xff800000ff147424 */ /* 0x000fe200078e00ff */
[----:B------:R-:W-:Y:S01]  /*0250*/  LOP3.LUT R32, R0, 0x3, RZ, 0xc0, !PT ;  /* 0x0000000300207812 */ /* 0x000fe200078ec0ff */
[----:B------:R-:W-:Y:S01]  /*0260*/  IMAD.MOV.U32 R31, RZ, RZ, 0x3f800000 ;  /* 0x3f800000ff1f7424 */ /* 0x000fe200078e00ff */
[----:B------:R-:W-:Y:S01]  /*0270*/  LOP3.LUT R3, R3, 0x1fe, R2, 0x78, !PT ;  /* 0x000001fe03037812 */ /* 0x000fe200078e7802 */
[----:B------:R-:W-:Y:S01]  /*0280*/  IMAD.MOV.U32 R30, RZ, RZ, 0x3f800000 ;  /* 0x3f800000ff1e7424 */ /* 0x000fe200078e00ff */
[----:B------:R-:W-:-:S02]  /*0290*/  PLOP3.LUT P0, PT, PT, PT, UP0, 0x80, 0x0 ;  /* 0x000000000000781c */ /* 0x000fc40003f0f008 */
[----:B------:R-:W-:Y:S02]  /*02a0*/  CS2R R8, SRZ ;  /* 0x0000000000087805 */ /* 0x000fe4000001ff00 */
[----:B------:R-:W-:Y:S02]  /*02b0*/  MOV R23, 0xff800000 ;  /* 0xff80000000177802 */ /* 0x000fe40000000f00 */
[----:B------:R-:W-:Y:S01]  /*02c0*/  CS2R R10, SRZ ;  /* 0x00000000000a7805 */ /* 0x000fe2000001ff00 */
[----:B------:R-:W-:Y:S02]  /*02d0*/  IMAD.SHL.U32 R26, R0, 0x8, RZ ;  /* 0x00000008001a7824 */ /* 0x000fe400078e00ff */
[----:B------:R-:W-:Y:S01]  /*02e0*/  IMAD.SHL.U32 R12, R32, 0x20, RZ ;  /* 0x00000020200c7824 */ /* 0x000fe200078e00ff */
[----:B0-----:R-:W-:-:S09]  /*02f0*/  ULEA UR9, UR9, UR4, 0x18 ;  /* 0x0000000409097291 */ /* 0x001fd2000f8ec03f */
[----:B--2---:R0:W-:Y:S04]  /*0300*/  STS.U16 [R3+UR9], R4 ;  /* 0x0000000403007988 */ /* 0x0041e80008000409 */
[----:B---3--:R1:W-:Y:S01]  /*0310*/  STS.U16 [R3+UR9+0x200], R6 ;  /* 0x0002000603007988 */ /* 0x0083e20008000409 */
[----:B0-----:R-:W-:Y:S02]  /*0320*/  CS2R R4, SRZ ;  /* 0x0000000000047805 */ /* 0x001fe4000001ff00 */
[----:B-1----:R-:W-:Y:S02]  /*0330*/  CS2R R6, SRZ ;  /* 0x0000000000067805 */ /* 0x002fe4000001ff00 */
[----:B------:R-:W-:Y:S01]  /*0340*/  LOP3.LUT R3, R0, 0x20, RZ, 0xc0, !PT ;  /* 0x0000002000037812 */ /* 0x000fe200078ec0ff */
[----:B------:R-:W-:Y:S06]  /*0350*/  @!P0 BRA `(.L_x_0) ;  /* 0x0000000c00608947 */ /* 0x000fec0003800000 */
[----:B------:R-:W-:Y:S01]  /*0360*/  LOP3.LUT R5, R2, 0x10, RZ, 0xc0, !PT ;  /* 0x0000001002057812 */ /* 0x000fe200078ec0ff */
[----:B------:R-:W-:Y:S01]  /*0370*/  ULDC.64 UR12, c[0x0][0x250] ;  /* 0x00009400000c7ab9 */ /* 0x000fe20000000a00 */
[----:B------:R-:W-:Y:S01]  /*0380*/  SHF.R.U32.HI R4, RZ, 0x1, R3 ;  /* 0x00000001ff047819 */ /* 0x000fe20000011603 */
[----:B------:R-:W-:Y:S01]  /*0390*/  ULDC.64 UR14, c[0x0][0x260] ;  /* 0x00009800000e7ab9 */ /* 0x000fe20000000a00 */
[C---:B------:R-:W-:Y:S01]  /*03a0*/  LOP3.LUT R29, R0.reuse, 0x1c, RZ, 0xc0, !PT ;  /* 0x0000001c001d7812 */ /* 0x040fe200078ec0ff */
[----:B------:R-:W-:Y:S01]  /*03b0*/  UIMAD UR4, UR10, UR12, URZ ;  /* 0x0000000c0a0472a4 */ /* 0x000fe2000f8e023f */
[----:B------:R-:W-:Y:S01]  /*03c0*/  LOP3.LUT R5, R5, 0x20, R0, 0xf8, !PT ;  /* 0x0000002005057812 */ /* 0x000fe200078ef800 */
[----:B------:R-:W-:Y:S01]  /*03d0*/  UIMAD UR6, UR10, UR14, URZ ;  /* 0x0000000e0a0672a4 */ /* 0x000fe2000f8e023f */
[----:B------:R-:W-:Y:S01]  /*03e0*/  LEA.HI R29, R29, R4, RZ, 0x1e ;  /* 0x000000041d1d7211 */ /* 0x000fe200078ff0ff */
[----:B------:R-:W-:Y:S01]  /*03f0*/  ULDC UR5, c[0x0][0x258] ;  /* 0x0000960000057ab9 */ /* 0x000fe20000000800 */
[C---:B------:R-:W-:Y:S01]  /*0400*/  SHF.L.U32 R4, R0.reuse, 0x6, RZ ;  /* 0x0000000600047819 */ /* 0x040fe200000006ff */
[----:B------:R-:W-:Y:S01]  /*0410*/  USHF.L.U32 UR7, UR6, 0x1, URZ ;  /* 0x0000000106077899 */ /* 0x000fe2000800063f */
[----:B------:R-:W-:Y:S01]  /*0420*/  LOP3.LUT R3, R0, 0xf, RZ, 0xc0, !PT ;  /* 0x0000000f00037812 */ /* 0x000fe200078ec0ff */
[----:B------:R-:W-:Y:S01]  /*0430*/  VIADD R25, R12, UR9 ;  /* 0x000000090c197c36 */ /* 0x000fe20008000000 */
[----:B------:R-:W-:Y:S01]  /*0440*/  LOP3.LUT R26, R5, 0x30, R26, 0x78, !PT ;  /* 0x00000030051a7812 */ /* 0x000fe200078e781a */
[----:B------:R-:W-:Y:S01]  /*0450*/  ULDC.64 UR18, c[0x0][0x218] ;  /* 0x0000860000127ab9 */ /* 0x000fe20000000a00 */
[----:B------:R-:W-:Y:S01]  /*0460*/  LOP3.LUT R5, R4, 0x1c0, RZ, 0xc0, !PT ;  /* 0x000001c004057812 */ /* 0x000fe200078ec0ff */
[----:B------:R-:W-:Y:S01]  /*0470*/  IMAD R4, R3, UR5, RZ ;  /* 0x0000000503047c24 */ /* 0x000fe2000f8e02ff */
[----:B------:R-:W-:Y:S01]  /*0480*/  LOP3.LUT R6, R0, 0x10, RZ, 0xc0, !PT ;  /* 0x0000001000067812 */ /* 0x000fe200078ec0ff */
[----:B------:R-:W-:Y:S01]  /*0490*/  USHF.L.U32 UR5, UR4, 0x1, URZ ;  /* 0x0000000104057899 */ /* 0x000fe2000800063f */
[----:B------:R-:W-:Y:S01]  /*04a0*/  IMAD.U32 R11, RZ, RZ, UR7 ;  /* 0x00000007ff0b7e24 */ /* 0x000fe2000f8e00ff */
[----:B------:R-:W-:Y:S01]  /*04b0*/  ULDC.64 UR20, c[0x0][0x220] ;  /* 0x0000880000147ab9 */ /* 0x000fe20000000a00 */
[----:B------:R-:W-:Y:S01]  /*04c0*/  VIADD R7, R5, UR9 ;  /* 0x0000000905077c36 */ /* 0x000fe20008000000 */
[----:B------:R-:W-:Y:S01]  /*04d0*/  UIMAD.WIDE UR6, UR6, 0x2, URZ ;  /* 0x00000002060678a5 */ /* 0x000fe2000f8e023f */
[----:B------:R-:W-:Y:S01]  /*04e0*/  IMAD R5, R3, UR15, RZ ;  /* 0x0000000f03057c24 */ /* 0x000fe2000f8e02ff */
[----:B------:R-:W-:Y:S01]  /*04f0*/  SHF.L.U32 R3, R4, 0x1, RZ ;  /* 0x0000000104037819 */ /* 0x000fe200000006ff */
[C---:B------:R-:W-:Y:S01]  /*0500*/  IMAD R25, R6.reuse, 0x10, R25 ;  /* 0x0000001006197824 */ /* 0x040fe200078e0219 */
[----:B------:R-:W-:Y:S01]  /*0510*/  ULDC UR12, c[0x0][0x268] ;  /* 0x00009a00000c7ab9 */ /* 0x000fe20000000800 */
[----:B------:R-:W-:Y:S01]  /*0520*/  IMAD R7, R6, 0x20, R7 ;  /* 0x0000002006077824 */ /* 0x000fe200078e0207 */
[----:B------:R-:W-:Y:S01]  /*0530*/  MOV R34, 0xff800000 ;  /* 0xff80000000227802 */ /* 0x000fe20000000f00 */
[----:B------:R-:W-:Y:S01]  /*0540*/  IMAD.SHL.U32 R6, R5, 0x2, RZ ;  /* 0x0000000205067824 */ /* 0x000fe200078e00ff */
[----:B------:R-:W-:Y:S01]  /*0550*/  UMOV UR6, URZ ;  /* 0x0000003f00067c82 */ /* 0x000fe20008000000 */
[----:B------:R-:W-:Y:S01]  /*0560*/  IMAD.U32 R8, RZ, RZ, UR5 ;  /* 0x00000005ff087e24 */ /* 0x000fe2000f8e00ff */
[----:B------:R-:W-:Y:S01]  /*0570*/  UIMAD.WIDE UR4, UR4, 0x2, URZ ;  /* 0x00000002040478a5 */ /* 0x000fe2000f8e023f */
[----:B------:R-:W-:Y:S01]  /*0580*/  IMAD.HI R4, R4, 0x2, RZ ;  /* 0x0000000204047827 */ /* 0x000fe200078e02ff */
[----:B------:R-:W-:-:S02]  /*0590*/  IADD3 R11, P2, P3, R6, UR20, R11 ;  /* 0x00000014060b7c10 */ /* 0x000fc4000fb5e00b */
[----:B------:R-:W-:Y:S01]  /*05a0*/  IADD3 R8, P0, P1, R3, UR18, R8 ;  /* 0x0000001203087c10 */ /* 0x000fe2000f91e008 */
[----:B------:R-:W-:Y:S01]  /*05b0*/  IMAD.HI R5, R5, 0x2, RZ ;  /* 0x0000000205057827 */ /* 0x000fe200078e02ff */
[--C-:B------:R-:W-:Y:S01]  /*05c0*/  SHF.R.S32.HI R3, RZ, 0x6, R0.reuse ;  /* 0x00000006ff037819 */ /* 0x100fe20000011400 */
[----:B------:R-:W-:Y:S01]  /*05d0*/  UMOV UR4, URZ ;  /* 0x0000003f00047c82 */ /* 0x000fe20008000000 */
[--C-:B------:R-:W-:Y:S01]  /*05e0*/  SHF.R.S32.HI R6, RZ, 0x2, R0.reuse ;  /* 0x00000002ff067819 */ /* 0x100fe20000011400 */
[----:B------:R-:W-:Y:S01]  /*05f0*/  VIADD R29, R29, UR8 ;  /* 0x000000081d1d7c36 */ /* 0x000fe20008000000 */
[----:B------:R-:W-:Y:S01]  /*0600*/  SHF.R.U32.HI R0, RZ, 0x4, R0 ;  /* 0x00000004ff007819 */ /* 0x000fe20000011600 */
[----:B------:R-:W-:Y:S01]  /*0610*/  IMAD.IADD R26, R26, 0x1, R7 ;  /* 0x000000011a1a7824 */ /* 0x000fe200078e0207 */
[----:B------:R-:W-:Y:S01]  /*0620*/  SGXT R3, R3, 0x1 ;  /* 0x000000010303781a */ /* 0x000fe20000000200 */
[----:B------:R-:W-:Y:S01]  /*0630*/  IMAD.MOV.U32 R31, RZ, RZ, 0x3f800000 ;  /* 0x3f800000ff1f7424 */ /* 0x000fe200078e00ff */
[----:B------:R-:W-:Y:S01]  /*0640*/  SGXT R6, R6, 0x1 ;  /* 0x000000010606781a */ /* 0x000fe20000000200 */
[----:B------:R-:W-:Y:S01]  /*0650*/  IMAD.MOV.U32 R35, RZ, RZ, -0x800000 ;  /* 0xff800000ff237424 */ /* 0x000fe200078e00ff */
[----:B------:R-:W-:Y:S01]  /*0660*/  SGXT.U32 R0, R0, 0x4 ;  /* 0x000000040000781a */ /* 0x000fe20000000000 */
[----:B------:R-:W-:Y:S01]  /*0670*/  IMAD.MOV.U32 R30, RZ, RZ, 0x3f800000 ;  /* 0x3f800000ff1e7424 */ /* 0x000fe200078e00ff */
[----:B------:R-:W-:Y:S01]  /*0680*/  LOP3.LUT R27, R3, 0x90, RZ, 0xc0, !PT ;  /* 0x00000090031b7812 */ /* 0x000fe200078ec0ff */
[----:B------:R-:W-:Y:S01]  /*0690*/  ULDC UR8, c[0x0][0x238] ;  /* 0x00008e0000087ab9 */ /* 0x000fe20000000800 */
[----:B------:R-:W-:Y:S01]  /*06a0*/  LOP3.LUT R9, R6, 0x90, RZ, 0xc0, !PT ;  /* 0x0000009006097812 */ /* 0x000fe200078ec0ff */
[C---:B------:R-:W-:Y:S01]  /*06b0*/  IMAD R3, R0.reuse, UR13, RZ ;  /* 0x0000000d00037c24 */ /* 0x040fe2000f8e02ff */
[----:B------:R-:W-:Y:S01]  /*06c0*/  MOV R13, UR5 ;  /* 0x00000005000d7c02 */ /* 0x000fe20008000f00 */
[----:B------:R-:W-:Y:S01]  /*06d0*/  IMAD R6, R0, UR12, RZ ;  /* 0x0000000c00067c24 */ /* 0x000fe2000f8e02ff */
[--C-:B------:R-:W-:Y:S01]  /*06e0*/  LOP3.LUT R27, R27, 0x17e, R2.reuse, 0x78, !PT ;  /* 0x0000017e1b1b7812 */ /* 0x100fe200078e7802 */
[----:B------:R-:W-:Y:S01]  /*06f0*/  IMAD.U32 R0, RZ, RZ, UR7 ;  /* 0x00000007ff007e24 */ /* 0x000fe2000f8e00ff */
[----:B------:R-:W-:Y:S01]  /*0700*/  LOP3.LUT R2, R9, 0x10, R2, 0x78, !PT ;  /* 0x0000001009027812 */ /* 0x000fe200078e7802 */
[----:B------:R-:W-:Y:S01]  /*0710*/  UMOV UR7, URZ ;  /* 0x0000003f00077c82 */ /* 0x000fe20008000000 */
[----:B------:R-:W-:Y:S01]  /*0720*/  IADD3.X R4, R4, UR19, R13, P0, P1 ;  /* 0x0000001304047c10 */ /* 0x000fe200087e240d */
[----:B------:R-:W-:Y:S01]  /*0730*/  UMOV UR5, URZ ;  /* 0x0000003f00057c82 */ /* 0x000fe20008000000 */
[----:B------:R-:W-:-:S02]  /*0740*/  IADD3.X R5, R5, UR21, R0, P2, P3 ;  /* 0x0000001505057c10 */ /* 0x000fc400097e6400 */
[C---:B------:R-:W-:Y:S02]  /*0750*/  LEA R0, P0, R3.reuse, R8, 0x1 ;  /* 0x0000000803007211 */ /* 0x040fe400078008ff */
[----:B------:R-:W-:Y:S02]  /*0760*/  CS2R R8, SRZ ;  /* 0x0000000000087805 */ /* 0x000fe4000001ff00 */
[----:B------:R-:W-:Y:S02]  /*0770*/  LEA R24, P1, R6, R11, 0x1 ;  /* 0x0000000b06187211 */ /* 0x000fe400078208ff */
[----:B------:R-:W-:Y:S02]  /*0780*/  CS2R R10, SRZ ;  /* 0x00000000000a7805 */ /* 0x000fe4000001ff00 */
[----:B------:R-:W-:Y:S02]  /*0790*/  IADD3 R25, R2, R25, RZ ;  /* 0x0000001902197210 */ /* 0x000fe40007ffe0ff */
[----:B------:R-:W-:-:S02]  /*07a0*/  LEA.HI.X.SX32 R2, R3, R4, 0x1, P0 ;  /* 0x0000000403027211 */ /* 0x000fc400000f0eff */
[----:B------:R-:W-:Y:S02]  /*07b0*/  LEA.HI.X.SX32 R3, R6, R5, 0x1, P1 ;  /* 0x0000000506037211 */ /* 0x000fe400008f0eff */
[----:B------:R-:W-:Y:S02]  /*07c0*/  CS2R R4, SRZ ;  /* 0x0000000000047805 */ /* 0x000fe4000001ff00 */
[----:B------:R-:W-:Y:S02]  /*07d0*/  CS2R R6, SRZ ;  /* 0x0000000000067805 */ /* 0x000fe4000001ff00 */
[----:B------:R-:W-:-:S07]  /*07e0*/  IADD3 R28, R29, 0x8, RZ ;  /* 0x000000081d1c7810 */ /* 0x000fce0007ffe0ff */
.L_x_1:
[----:B------:R-:W-:Y:S02]  /*07f0*/  IMAD.U32 R21, RZ, RZ, UR4 ;  /* 0x00000004ff157e24 */ /* 0x000fe4000f8e00ff */
[----:B------:R-:W-:-:S03]  /*0800*/  IMAD.U32 R13, RZ, RZ, UR4 ;  /* 0x00000004ff0d7e24 */ /* 0x000fc6000f8e00ff */
[----:B------:R-:W-:-:S04]  /*0810*/  LEA R20, P0, R21, R0, 0x1 ;  /* 0x0000000015147211 */ /* 0x000fc800078008ff */
[----:B------:R-:W-:-:S05]  /*0820*/  LEA.HI.X.SX32 R21, R13, R2, 0x1, P0 ;  /* 0x000000020d157211 */ /* 0x000fca00000f0eff */
[----:B------:R-:W2:Y:S01]  /*0830*/  LDG.E.U16 R20, desc[UR16][R20.64] ;  /* 0x0000001014147981 */ /* 0x000ea2000c1e1500 */
[----:B------:R-:W-:Y:S01]  /*0840*/  MOV R37, UR5 ;  /* 0x0000000500257c02 */ /* 0x000fe20008000f00 */
[----:B------:R-:W-:Y:S01]  /*0850*/  IMAD.U32 R12, RZ, RZ, UR5 ;  /* 0x00000005ff0c7e24 */ /* 0x000fe2000f8e00ff */
[----:B------:R-:W-:Y:S02]  /*0860*/  BAR.SYNC.DEFER_BLOCKING 0x0 ;  /* 0x0000000000007b1d */ /* 0x000fe40000010000 */
[----:B------:R-:W-:-:S04]  /*0870*/  LEA R36, P0, R37, R24, 0x1 ;  /* 0x0000001825247211 */ /* 0x000fc800078008ff */
[----:B------:R-:W-:Y:S01]  /*0880*/  LEA.HI.X.SX32 R37, R12, R3, 0x1, P0 ;  /* 0x000000030c257211 */ /* 0x000fe200000f0eff */
[----:B--2---:R-:W-:Y:S01]  /*0890*/  STS.U16 [R27+UR9+0x400], R20 ;  /* 0x000400141b007988 */ /* 0x004fe20008000409 */
[----:B------:R-:W-:Y:S06]  /*08a0*/  BAR.SYNC.DEFER_BLOCKING 0x0 ;  /* 0x0000000000007b1d */ /* 0x000fec0000010000 */
[----:B------:R-:W2:Y:S01]  /*08b0*/  LDG.E.U16 R36, desc[UR16][R36.64] ;  /* 0x0000001024247981 */ /* 0x000ea2000c1e1500 */
[----:B------:R-:W-:Y:S02]  /*08c0*/  ULEA UR5, UR15, UR5, 0x4 ;  /* 0x000000050f057291 */ /* 0x000fe4000f8e203f */
[----:B------:R-:W-:Y:S01]  /*08d0*/  ULEA UR4, UR13, UR4, 0x4 ;  /* 0x000000040d047291 */ /* 0x000fe2000f8e203f */
[----:B------:R-:W-:Y:S04]  /*08e0*/  LDSM.16.MT88.4 R12, [R26] ;  /* 0x000000001a0c783b */ /* 0x000fe80000004200 */
[----:B------:R-:W0:Y:S01]  /*08f0*/  LDSM.16.M88.4 R16, [R25+0x400] ;  /* 0x000400001910783b */ /* 0x000e220000000200 */
[----:B------:R-:W-:Y:S01]  /*0900*/  BAR.SYNC.DEFER_BLOCKING 0x0 ;  /* 0x0000000000007b1d */ /* 0x000fe20000010000 */
[C---:B0-----:R-:W-:Y:S06]  /*0910*/  HMMA.16816.F32.BF16 R20, R12.reuse, R16, RZ ;  /* 0x000000100c14723c */ /* 0x041fec00000418ff */
[----:B------:R-:W-:Y:S01]  /*0920*/  HMMA.16816.F32.BF16 R12, R12, R18, RZ ;  /* 0x000000120c0c723c */ /* 0x000fe200000418ff */
[----:B------:R-:W-:Y:S01]  /*0930*/  LEA R17, P1, R32, UR6, 0x1 ;  /* 0x0000000620117c11 */ /* 0x000fe2000f8208ff */
[----:B------:R-:W-:-:S03]  /*0940*/  UIADD3 UR6, UP0, UR6, 0x10, URZ ;  /* 0x0000001006067890 */ /* 0x000fc6000ff1e03f */
[C---:B------:R-:W-:Y:S02]  /*0950*/  IADD3 R16, P2, R17.reuse, 0x8, RZ ;  /* 0x0000000811107810 */ /* 0x040fe40007f5e0ff */
[----:B------:R-:W-:Y:S01]  /*0960*/  IMAD.X R18, RZ, RZ, UR7, P1 ;  /* 0x00000007ff127e24 */ /* 0x000fe200088e06ff */
[CC--:B------:R-:W-:Y:S01]  /*0970*/  ISETP.GT.U32.AND P1, PT, R17.reuse, R29.reuse, PT ;  /* 0x0000001d1100720c */ /* 0x0c0fe20003f24070 */
[----:B------:R-:W-:Y:S01]  /*0980*/  UIADD3.X UR7, URZ, UR7, URZ, UP0, !UPT ;  /* 0x000000073f077290 */ /* 0x000fe200087fe43f */
[-C--:B------:R-:W-:Y:S01]  /*0990*/  ISETP.GT.U32.AND P0, PT, R16, R29.reuse, PT ;  /* 0x0000001d1000720c */ /* 0x080fe20003f04070 */
[----:B------:R-:W-:Y:S01]  /*09a0*/  UISETP.GE.U32.AND UP0, UPT, UR6, UR11, UPT ;  /* 0x0000000b0600728c */ /* 0x000fe2000bf06070 */
[----:B------:R-:W-:Y:S02]  /*09b0*/  IADD3.X R16, RZ, R18, RZ, P2, !PT ;  /* 0x00000012ff107210 */ /* 0x000fe400017fe4ff */
[----:B------:R-:W-:Y:S01]  /*09c0*/  ISETP.GE.U32.AND P2, PT, R17, R29, PT ;  /* 0x0000001d1100720c */ /* 0x000fe20003f46070 */
[----:B------:R-:W-:Y:S01]  /*09d0*/  UISETP.GE.U32.AND.EX UP0, UPT, UR7, URZ, UPT, UP0 ;  /* 0x0000003f0700728c */ /* 0x000fe2000bf06100 */
[----:B------:R-:W-:-:S02]  /*09e0*/  ISETP.GT.U32.AND.EX P0, PT, R16, RZ, PT, P0 ;  /* 0x000000ff1000720c */ /* 0x000fc40003f04100 */
[-C--:B------:R-:W-:Y:S01]  /*09f0*/  ISETP.GT.U32.AND P3, PT, R17, R28.reuse, PT ;  /* 0x0000001c1100720c */ /* 0x080fe20003f64070 */
[----:B------:R-:W-:Y:S01]  /*0a00*/  FMUL R21, R21, UR8 ;  /* 0x0000000815157c20 */ /* 0x000fe20008400000 */
[C---:B------:R-:W-:Y:S01]  /*0a10*/  ISETP.GE.U32.AND P4, PT, R17.reuse, R28, PT ;  /* 0x0000001c1100720c */ /* 0x040fe20003f86070 */
[----:B------:R-:W-:Y:S01]  /*0a20*/  FMUL R22, R22, UR8 ;  /* 0x0000000816167c20 */ /* 0x000fe20008400000 */
[----:B------:R-:W-:Y:S01]  /*0a30*/  IADD3 R16, P5, R17, 0x9, RZ ;  /* 0x0000000911107810 */ /* 0x000fe20007fbe0ff */
[----:B------:R-:W-:Y:S01]  /*0a40*/  FMUL R17, R20, UR8 ;  /* 0x0000000814117c20 */ /* 0x000fe20008400000 */
[----:B------:R-:W-:Y:S01]  /*0a50*/  ISETP.GT.U32.AND.EX P1, PT, R18, RZ, PT, P1 ;  /* 0x000000ff1200720c */ /* 0x000fe20003f24110 */
[----:B------:R-:W-:Y:S01]  /*0a60*/  FMUL R19, R12, UR8 ;  /* 0x000000080c137c20 */ /* 0x000fe20008400000 */
[C---:B------:R-:W-:Y:S01]  /*0a70*/  ISETP.GE.U32.AND.EX P2, PT, R18.reuse, RZ, PT, P2 ;  /* 0x000000ff1200720c */ /* 0x040fe20003f46120 */
[----:B------:R-:W-:Y:S01]  /*0a80*/  FMUL R20, R13, UR8 ;  /* 0x000000080d147c20 */ /* 0x000fe20008400000 */
[C---:B------:R-:W-:Y:S01]  /*0a90*/  ISETP.GT.U32.AND.EX P3, PT, R18.reuse, RZ, PT, P3 ;  /* 0x000000ff1200720c */ /* 0x040fe20003f64130 */
[----:B------:R-:W-:Y:S01]  /*0aa0*/  FMUL R15, R15, UR8 ;  /* 0x000000080f0f7c20 */ /* 0x000fe20008400000 */
[----:B------:R-:W-:Y:S01]  /*0ab0*/  ISETP.GE.U32.AND.EX P4, PT, R18, RZ, PT, P4 ;  /* 0x000000ff1200720c */ /* 0x000fe20003f86140 */
[----:B------:R-:W-:Y:S01]  /*0ac0*/  IMAD.X R18, RZ, RZ, R18, P5 ;  /* 0x000000ffff127224 */ /* 0x000fe200028e0612 */
[----:B------:R-:W-:-:S02]  /*0ad0*/  ISETP.GT.U32.AND P5, PT, R16, R29, PT ;  /* 0x0000001d1000720c */ /* 0x000fc40003fa4070 */
[----:B------:R-:W-:Y:S02]  /*0ae0*/  FSEL R17, R17, -INF , !P1 ;  /* 0xff80000011117808 */ /* 0x000fe40004800000 */
[----:B------:R-:W-:Y:S02]  /*0af0*/  FSEL R12, R21, -INF , !P2 ;  /* 0xff800000150c7808 */ /* 0x000fe40005000000 */
[----:B------:R-:W-:Y:S02]  /*0b00*/  ISETP.GT.U32.AND.EX P2, PT, R18, RZ, PT, P5 ;  /* 0x000000ff1200720c */ /* 0x000fe40003f44150 */
[----:B------:R-:W-:Y:S02]  /*0b10*/  FSEL R13, R19, -INF , !P0 ;  /* 0xff800000130d7808 */ /* 0x000fe40004000000 */
[----:B------:R-:W-:Y:S02]  /*0b20*/  FSEL R19, R20, -INF , !P2 ;  /* 0xff80000014137808 */ /* 0x000fe40005000000 */
[----:B------:R-:W-:-:S04]  /*0b30*/  ISETP.GT.U32.AND P0, PT, R16, R28, PT ;  /* 0x0000001c1000720c */ /* 0x000fc80003f04070 */
[----:B------:R-:W-:Y:S01]  /*0b40*/  ISETP.GT.U32.AND.EX P0, PT, R18, RZ, PT, P0 ;  /* 0x000000ff1200720c */ /* 0x000fe20003f04100 */
[----:B------:R-:W-:-:S05]  /*0b50*/  FMUL R18, R23, UR8 ;  /* 0x0000000817127c20 */ /* 0x000fca0008400000 */
[----:B------:R-:W-:Y:S01]  /*0b60*/  FSEL R18, R18, -INF , !P4 ;  /* 0xff80000012127808 */ /* 0x000fe20006000000 */
[----:B--2---:R0:W-:Y:S02]  /*0b70*/  STS.U16 [R27+UR9+0x400], R36 ;  /* 0x000400241b007988 */ /* 0x0041e40008000409 */
[----:B0-----:R-:W-:-:S04]  /*0b80*/  FMNMX R36, R17, R12, !PT ;  /* 0x0000000c11247209 */ /* 0x001fc80007800000 */
[----:B------:R-:W-:-:S04]  /*0b90*/  FMNMX R36, R13, R36, !PT ;  /* 0x000000240d247209 */ /* 0x000fc80007800000 */
[----:B------:R-:W-:-:S05]  /*0ba0*/  FMNMX R36, R19, R36, !PT ;  /* 0x0000002413247209 */ /* 0x000fca0007800000 */
[----:B------:R-:W0:Y:S02]  /*0bb0*/  SHFL.BFLY PT, R21, R36, 0x2, 0x1f ;  /* 0x0c401f0024157f89 */ /* 0x000e2400000e0000 */
[----:B0-----:R-:W-:-:S05]  /*0bc0*/  FMNMX R21, R36, R21, !PT ;  /* 0x0000001524157209 */ /* 0x001fca0007800000 */
[----:B------:R-:W0:Y:S02]  /*0bd0*/  SHFL.BFLY PT, R16, R21, 0x1, 0x1f ;  /* 0x0c201f0015107f89 */ /* 0x000e2400000e0000 */
[----:B0-----:R-:W-:-:S04]  /*0be0*/  FMNMX R16, R21, R16, !PT ;  /* 0x0000001015107209 */ /* 0x001fc80007800000 */
[----:B------:R-:W-:-:S05]  /*0bf0*/  FMNMX R20, R16, R35, !PT ;  /* 0x0000002310147209 */ /* 0x000fca0007800000 */
[--C-:B------:R-:W-:Y:S01]  /*0c00*/  FADD R17, R17, -R20.reuse ;  /* 0x8000001411117221 */ /* 0x100fe20000000000 */
[--C-:B------:R-:W-:Y:S01]  /*0c10*/  FADD R12, R12, -R20.reuse ;  /* 0x800000140c0c7221 */ /* 0x100fe20000000000 */
[--C-:B------:R-:W-:Y:S01]  /*0c20*/  FADD R13, R13, -R20.reuse ;  /* 0x800000140d0d7221 */ /* 0x100fe20000000000 */
[----:B------:R-:W-:Y:S01]  /*0c30*/  FADD R19, R19, -R20 ;  /* 0x8000001413137221 */ /* 0x000fe20000000000 */
[----:B------:R-:W-:Y:S01]  /*0c40*/  FMUL R17, R17, 1.4426950216293334961 ;  /* 0x3fb8aa3b11117820 */ /* 0x000fe20000400000 */
[----:B------:R-:W-:Y:S01]  /*0c50*/  FMUL R12, R12, 1.4426950216293334961 ;  /* 0x3fb8aa3b0c0c7820 */ /* 0x000fe20000400000 */
[----:B------:R-:W-:Y:S01]  /*0c60*/  FMUL R16, R13, 1.4426950216293334961 ;  /* 0x3fb8aa3b0d107820 */ /* 0x000fe20000400000 */
[----:B------:R-:W-:Y:S01]  /*0c70*/  FMUL R13, R19, 1.4426950216293334961 ;  /* 0x3fb8aa3b130d7820 */ /* 0x000fe20000400000 */
[----:B------:R-:W-:Y:S02]  /*0c80*/  FADD R35, -R20, R35 ;  /* 0x0000002314237221 */ /* 0x000fe40000000100 */
[----:B------:R-:W-:Y:S08]  /*0c90*/  MUFU.EX2 R17, R17 ;  /* 0x0000001100117308 */ /* 0x000ff00000000800 */
[----:B------:R-:W0:Y:S08]  /*0ca0*/  MUFU.EX2 R12, R12 ;  /* 0x0000000c000c7308 */ /* 0x000e300000000800 */
[----:B------:R-:W1:Y:S08]  /*0cb0*/  MUFU.EX2 R16, R16 ;  /* 0x0000001000107308 */ /* 0x000e700000000800 */
[----:B------:R-:W2:Y:S01]  /*0cc0*/  MUFU.EX2 R13, R13 ;  /* 0x0000000d000d7308 */ /* 0x000ea20000000800 */
[----:B0-----:R-:W-:Y:S01]  /*0cd0*/  FADD R19, R17, R12 ;  /* 0x0000000c11137221 */ /* 0x001fe20000000000 */
[----:B------:R-:W-:-:S03]  /*0ce0*/  F2FP.BF16.F32.PACK_AB R12, R12, R17 ;  /* 0x000000110c0c723e */ /* 0x000fc600000010ff */
[----:B-1----:R-:W-:-:S04]  /*0cf0*/  FADD R36, R16, R19 ;  /* 0x0000001310247221 */ /* 0x002fc80000000000 */
[----:B--2---:R-:W-:-:S05]  /*0d00*/  FADD R36, R13, R36 ;  /* 0x000000240d247221 */ /* 0x004fca0000000000 */
[----:B------:R-:W0:Y:S02]  /*0d10*/  SHFL.BFLY PT, R19, R36, 0x2, 0x1f ;  /* 0x0c401f0024137f89 */ /* 0x000e2400000e0000 */
[----:B0-----:R-:W-:Y:S01]  /*0d20*/  FADD R37, R36, R19 ;  /* 0x0000001324257221 */ /* 0x001fe20000000000 */
[----:B------:R-:W-:Y:S01]  /*0d30*/  FMUL R19, R14, UR8 ;  /* 0x000000080e137c20 */ /* 0x000fe20008400000 */
[----:B------:R-:W-:Y:S02]  /*0d40*/  FSEL R14, R22, -INF , !P3 ;  /* 0xff800000160e7808 */ /* 0x000fe40005800000 */
[----:B------:R-:W-:Y:S01]  /*0d50*/  FSEL R36, R15, -INF , !P0 ;  /* 0xff8000000f247808 */ /* 0x000fe20004000000 */
[----:B------:R-:W0:Y:S01]  /*0d60*/  SHFL.BFLY PT, R21, R37, 0x1, 0x1f ;  /* 0x0c201f0025157f89 */ /* 0x000e2200000e0000 */
[----:B------:R-:W-:Y:S02]  /*0d70*/  FSEL R22, R19, -INF , !P1 ;  /* 0xff80000013167808 */ /* 0x000fe40004800000 */
[----:B------:R-:W-:Y:S01]  /*0d80*/  FMNMX R19, R14, R18, !PT ;  /* 0x000000120e137209 */ /* 0x000fe20007800000 */
[----:B------:R-:W-:Y:S01]  /*0d90*/  BAR.SYNC.DEFER_BLOCKING 0x0 ;  /* 0x0000000000007b1d */ /* 0x000fe20000010000 */
[----:B------:R-:W-:-:S02]  /*0da0*/  PLOP3.LUT P0, PT, PT, PT, UP0, 0x80, 0x0 ;  /* 0x000000000000781c */ /* 0x000fc40003f0f008 */
[----:B------:R-:W-:-:S04]  /*0db0*/  FMNMX R19, R22, R19, !PT ;  /* 0x0000001316137209 */ /* 0x000fc80007800000 */
[----:B------:R-:W-:-:S05]  /*0dc0*/  FMNMX R19, R36, R19, !PT ;  /* 0x0000001324137209 */ /* 0x000fca0007800000 */
[----:B------:R-:W1:Y:S01]  /*0dd0*/  SHFL.BFLY PT, R15, R19, 0x2, 0x1f ;  /* 0x0c401f00130f7f89 */ /* 0x000e6200000e0000 */
[----:B0-----:R-:W-:Y:S01]  /*0de0*/  FADD R21, R37, R21 ;  /* 0x0000001525157221 */ /* 0x001fe20000000000 */
[----:B------:R-:W-:Y:S01]  /*0df0*/  FMUL R37, R35, 1.4426950216293334961 ;  /* 0x3fb8aa3b23257820 */ /* 0x000fe20000400000 */
[----:B-1----:R-:W-:-:S05]  /*0e00*/  FMNMX R15, R19, R15, !PT ;  /* 0x0000000f130f7209 */ /* 0x002fca0007800000 */
        /* <DEDUP_REMOVED lines=10> */
[----:B------:R-:W0:Y:S01]  /*0eb0*/  MUFU.EX2 R14, R37 ;  /* 0x00000025000e7308 */ /* 0x000e220000000800 */
[----:B------:R-:W-:Y:S01]  /*0ec0*/  FMUL R15, R36, 1.4426950216293334961 ;  /* 0x3fb8aa3b240f7820 */ /* 0x000fe20000400000 */
[----:B------:R-:W-:-:S04]  /*0ed0*/  FADD R34, -R23, R34 ;  /* 0x0000002217227221 */ /* 0x000fc80000000100 */
[----:B------:R-:W-:Y:S02]  /*0ee0*/  FMUL R34, R34, 1.4426950216293334961 ;  /* 0x3fb8aa3b22227820 */ /* 0x000fe40000400000 */
[----:B------:R-:W-:Y:S08]  /*0ef0*/  MUFU.EX2 R19, R35 ;  /* 0x0000002300137308 */ /* 0x000ff00000000800 */
[----:B------:R-:W1:Y:S01]  /*0f00*/  MUFU.EX2 R18, R18 ;  /* 0x0000001200127308 */ /* 0x000e620000000800 */
[C---:B0-----:R-:W-:Y:S01]  /*0f10*/  FFMA R31, R14.reuse, R31, R21 ;  /* 0x0000001f0e1f7223 */ /* 0x041fe20000000015 */
[C---:B------:R-:W-:Y:S01]  /*0f20*/  FMUL R8, R14.reuse, R8 ;  /* 0x000000080e087220 */ /* 0x040fe20000400000 */
[C---:B------:R-:W-:Y:S01]  /*0f30*/  FMUL R9, R14.reuse, R9 ;  /* 0x000000090e097220 */ /* 0x040fe20000400000 */
[C---:B------:R-:W-:Y:S01]  /*0f40*/  FMUL R4, R14.reuse, R4 ;  /* 0x000000040e047220 */ /* 0x040fe20000400000 */
[----:B------:R-:W-:Y:S01]  /*0f50*/  FMUL R5, R14, R5 ;  /* 0x000000050e057220 */ /* 0x000fe20000400000 */
[----:B------:R-:W-:-:S02]  /*0f60*/  F2FP.BF16.F32.PACK_AB R14, R13, R16 ;  /* 0x000000100d0e723e */ /* 0x000fc400000010ff */
[----:B------:R-:W0:Y:S08]  /*0f70*/  MUFU.EX2 R22, R22 ;  /* 0x0000001600167308 */ /* 0x000e300000000800 */
[----:B------:R-:W2:Y:S01]  /*0f80*/  MUFU.EX2 R15, R15 ;  /* 0x0000000f000f7308 */ /* 0x000ea20000000800 */
[----:B-1----:R-:W-:Y:S01]  /*0f90*/  FADD R21, R19, R18 ;  /* 0x0000001213157221 */ /* 0x002fe20000000000 */
[----:B------:R-:W-:-:S02]  /*0fa0*/  F2FP.BF16.F32.PACK_AB R13, R18, R19 ;  /* 0x00000013120d723e */ /* 0x000fc400000010ff */
[----:B------:R-:W1:Y:S04]  /*0fb0*/  LDSM.16.M88.4 R16, [R25+0x400] ;  /* 0x000400001910783b */ /* 0x000e680000000200 */
[----:B------:R3:W4:Y:S01]  /*0fc0*/  MUFU.EX2 R35, R34 ;  /* 0x0000002200237308 */ /* 0x0007220000000800 */
[----:B0-----:R-:W-:-:S04]  /*0fd0*/  FADD R36, R22, R21 ;  /* 0x0000001516247221 */ /* 0x001fc80000000000 */
[C---:B--2---:R-:W-:Y:S01]  /*0fe0*/  FADD R36, R15.reuse, R36 ;  /* 0x000000240f247221 */ /* 0x044fe20000000000 */
[----:B------:R-:W-:Y:S02]  /*0ff0*/  F2FP.BF16.F32.PACK_AB R15, R15, R22 ;  /* 0x000000160f0f723e */ /* 0x000fe400000010ff */
[----:B---3--:R-:W-:Y:S02]  /*1000*/  MOV R34, R23 ;  /* 0x0000001700227202 */ /* 0x008fe40000000f00 */
[----:B------:R-:W0:Y:S01]  /*1010*/  SHFL.BFLY PT, R21, R36, 0x2, 0x1f ;  /* 0x0c401f0024157f89 */ /* 0x000e2200000e0000 */
[C---:B----4-:R-:W-:Y:S01]  /*1020*/  FMUL R10, R35.reuse, R10 ;  /* 0x0000000a230a7220 */ /* 0x050fe20000400000 */
[C---:B------:R-:W-:Y:S01]  /*1030*/  FMUL R11, R35.reuse, R11 ;  /* 0x0000000b230b7220 */ /* 0x040fe20000400000 */
[C---:B------:R-:W-:Y:S01]  /*1040*/  FMUL R6, R35.reuse, R6 ;  /* 0x0000000623067220 */ /* 0x040fe20000400000 */
[----:B------:R-:W-:-:S05]  /*1050*/  FMUL R7, R35, R7 ;  /* 0x0000000723077220 */ /* 0x000fca0000400000 */
[----:B-1----:R-:W-:Y:S01]  /*1060*/  HMMA.16816.F32.BF16 R8, R12, R16, R8 ;  /* 0x000000100c08723c */ /* 0x002fe20000041808 */
[----:B0-----:R-:W-:-:S05]  /*1070*/  FADD R21, R36, R21 ;  /* 0x0000001524157221 */ /* 0x001fca0000000000 */
[----:B------:R-:W-:Y:S01]  /*1080*/  HMMA.16816.F32.BF16 R4, R12, R18, R4 ;  /* 0x000000120c04723c */ /* 0x000fe20000041804 */
[----:B------:R-:W0:Y:S02]  /*1090*/  SHFL.BFLY PT, R22, R21, 0x1, 0x1f ;  /* 0x0c201f0015167f89 */ /* 0x000e2400000e0000 */
[----:B0-----:R-:W-:-:S04]  /*10a0*/  FADD R22, R21, R22 ;  /* 0x0000001615167221 */ /* 0x001fc80000000000 */
[----:B------:R-:W-:Y:S01]  /*10b0*/  FFMA R30, R35, R30, R22 ;  /* 0x0000001e231e7223 */ /* 0x000fe20000000016 */
[----:B------:R-:W-:Y:S01]  /*10c0*/  IMAD.MOV.U32 R35, RZ, RZ, R20 ;  /* 0x000000ffff237224 */ /* 0x000fe200078e0014 */
[----:B------:R-:W-:-:S15]  /*10d0*/  @!P0 BRA `(.L_x_1) ;  /* 0xfffffff400c48947 */ /* 0x000fde000383ffff */
.L_x_0:
[----:B------:R-:W0:Y:S01]  /*10e0*/  S2R R0, SR_TID.X ;  /* 0x0000000000007919 */ /* 0x000e220000002100 */
[C---:B------:R-:W-:Y:S01]  /*10f0*/  FSETP.GT.AND P1, PT, |R31|.reuse, 8.50705917302346158658e+37, PT ;  /* 0x7e8000001f00780b */ /* 0x040fe20003f24200 */
[----:B------:R-:W-:Y:S01]  /*1100*/  IMAD.MOV.U32 R16, RZ, RZ, R4 ;  /* 0x000000ffff107224 */ /* 0x000fe200078e0004 */
[C---:B------:R-:W-:Y:S01]  /*1110*/  FSETP.GEU.AND P5, PT, |R31|.reuse, 1.175494350822287508e-38, PT ;  /* 0x008000001f00780b */ /* 0x040fe20003fae200 */
[C---:B------:R-:W-:Y:S01]  /*1120*/  FMUL R4, R31.reuse, 8388608 ;  /* 0x4b0000001f047820 */ /* 0x040fe20000400000 */
[----:B------:R-:W-:Y:S01]  /*1130*/  FSETP.GEU.AND P2, PT, R31, 1.175494350822287508e-38, PT ;  /* 0x008000001f00780b */ /* 0x000fe20003f4e000 */
[----:B------:R-:W-:Y:S02]  /*1140*/  IMAD.MOV.U32 R17, RZ, RZ, R5 ;  /* 0x000000ffff117224 */ /* 0x000fe400078e0005 */
[C---:B------:R-:W-:Y:S01]  /*1150*/  FMUL R5, R30.reuse, 8388608 ;  /* 0x4b0000001e057820 */ /* 0x040fe20000400000 */
[----:B------:R-:W-:Y:S01]  /*1160*/  FSETP.GEU.AND P3, PT, R30, 1.175494350822287508e-38, PT ;  /* 0x008000001e00780b */ /* 0x000fe20003f6e000 */
[----:B------:R-:W1:Y:S01]  /*1170*/  S2UR UR5, SR_CgaCtaId ;  /* 0x00000000000579c3 */ /* 0x000e620000008800 */
[----:B------:R-:W-:-:S07]  /*1180*/  FSEL R4, R4, R31, !P2 ;  /* 0x0000001f04047208 */ /* 0x000fce0005000000 */
[----:B------:R-:W-:Y:S01]  /*1190*/  BAR.SYNC.DEFER_BLOCKING 0x0 ;  /* 0x0000000000007b1d */ /* 0x000fe20000010000 */
[C---:B------:R-:W-:Y:S01]  /*11a0*/  FSETP.GT.AND P0, PT, |R30|.reuse, 8.50705917302346158658e+37, PT ;  /* 0x7e8000001e00780b */ /* 0x040fe20003f04200 */
[----:B------:R-:W-:Y:S01]  /*11b0*/  @P1 FMUL R31, R31, 0.25 ;  /* 0x3e8000001f1f1820 */ /* 0x000fe20000400000 */
[----:B------:R-:W-:Y:S01]  /*11c0*/  FSETP.GEU.AND P4, PT, |R30|, 1.175494350822287508e-38, PT ;  /* 0x008000001e00780b */ /* 0x000fe20003f8e200 */
[----:B------:R-:W-:Y:S01]  /*11d0*/  @P1 FMUL R17, R17, 0.25 ;  /* 0x3e80000011111820 */ /* 0x000fe20000400000 */
[----:B------:R-:W-:Y:S01]  /*11e0*/  MOV R13, R7 ;  /* 0x00000007000d7202 */ /* 0x000fe20000000f00 */
[----:B------:R-:W-:Y:S01]  /*11f0*/  @!P5 FMUL R31, R31, 16777216 ;  /* 0x4b8000001f1fd820 */ /* 0x000fe20000400000 */
[----:B------:R-:W-:Y:S01]  /*1200*/  FSEL R18, RZ, -23, P3 ;  /* 0xc1b80000ff127808 */ /* 0x000fe20001800000 */
[----:B------:R-:W-:Y:S01]  /*1210*/  @P1 FMUL R16, R16, 0.25 ;  /* 0x3e80000010101820 */ /* 0x000fe20000400000 */
[----:B------:R-:W-:Y:S01]  /*1220*/  @P1 FMUL R9, R9, 0.25 ;  /* 0x3e80000009091820 */ /* 0x000fe20000400000 */
[----:B------:R-:W-:Y:S01]  /*1230*/  @P1 FMUL R8, R8, 0.25 ;  /* 0x3e80000008081820 */ /* 0x000fe20000400000 */
[----:B------:R-:W-:Y:S01]  /*1240*/  @!P5 FMUL R17, R17, 16777216 ;  /* 0x4b8000001111d820 */ /* 0x000fe20000400000 */
[----:B------:R-:W2:Y:S01]  /*1250*/  MUFU.RCP R31, R31 ;  /* 0x0000001f001f7308 */ /* 0x000ea20000001000 */
[----:B------:R-:W-:Y:S01]  /*1260*/  @!P5 FMUL R16, R16, 16777216 ;  /* 0x4b8000001010d820 */ /* 0x000fe20000400000 */
[----:B------:R-:W-:Y:S01]  /*1270*/  @!P5 FMUL R9, R9, 16777216 ;  /* 0x4b8000000909d820 */ /* 0x000fe20000400000 */
[----:B------:R-:W-:Y:S01]  /*1280*/  @!P5 FMUL R8, R8, 16777216 ;  /* 0x4b8000000808d820 */ /* 0x000fe20000400000 */
[----:B------:R-:W-:Y:S01]  /*1290*/  @P0 FMUL R13, R13, 0.25 ;  /* 0x3e8000000d0d0820 */ /* 0x000fe20000400000 */
[----:B------:R-:W-:Y:S01]  /*12a0*/  @P0 FMUL R6, R6, 0.25 ;  /* 0x3e80000006060820 */ /* 0x000fe20000400000 */
[----:B------:R-:W-:Y:S01]  /*12b0*/  @P0 FMUL R11, R11, 0.25 ;  /* 0x3e8000000b0b0820 */ /* 0x000fe20000400000 */
[----:B------:R-:W-:Y:S01]  /*12c0*/  @P0 FMUL R10, R10, 0.25 ;  /* 0x3e8000000a0a0820 */ /* 0x000fe20000400000 */
[C---:B0-----:R-:W-:Y:S01]  /*12d0*/  LOP3.LUT R2, R0.reuse, 0x20, RZ, 0xc0, !PT ;  /* 0x0000002000027812 */ /* 0x041fe200078ec0ff */
[C---:B------:R-:W-:Y:S01]  /*12e0*/  IMAD.SHL.U32 R7, R0.reuse, 0x20, RZ ;  /* 0x0000002000077824 */ /* 0x040fe200078e00ff */
[C---:B------:R-:W-:Y:S01]  /*12f0*/  LOP3.LUT R12, R0.reuse, 0x3, RZ, 0xc0, !PT ;  /* 0x00000003000c7812 */ /* 0x040fe200078ec0ff */
[----:B------:R-:W-:Y:S01]  /*1300*/  IMAD.SHL.U32 R3, R0, 0x4, RZ ;  /* 0x0000000400037824 */ /* 0x000fe200078e00ff */
[----:B------:R-:W-:Y:S01]  /*1310*/  ISETP.NE.U32.AND P6, PT, R2, RZ, PT ;  /* 0x000000ff0200720c */ /* 0x000fe20003fc5070 */
[----:B------:R-:W-:Y:S01]  /*1320*/  @!P4 FMUL R13, R13, 16777216 ;  /* 0x4b8000000d0dc820 */ /* 0x000fe20000400000 */
[----:B------:R-:W-:Y:S01]  /*1330*/  FSEL R2, R5, R30, !P3 ;  /* 0x0000001e05027208 */ /* 0x000fe20005800000 */
[----:B------:R-:W-:Y:S01]  /*1340*/  VIADD R5, R4, 0xc0cafb0d ;  /* 0xc0cafb0d04057836 */ /* 0x000fe20000000000 */
[----:B------:R-:W-:Y:S01]  /*1350*/  SHF.L.U32 R25, R12, 0x5, RZ ;  /* 0x000000050c197819 */ /* 0x000fe200000006ff */
[----:B------:R-:W-:Y:S01]  /*1360*/  @P0 FMUL R30, R30, 0.25 ;  /* 0x3e8000001e1e0820 */ /* 0x000fe20000400000 */
[----:B------:R-:W-:Y:S01]  /*1370*/  LOP3.LUT R14, R7, 0x300, RZ, 0xc0, !PT ;  /* 0x00000300070e7812 */ /* 0x000fe200078ec0ff */
[----:B------:R-:W-:Y:S01]  /*1380*/  VIADD R21, R2, 0xc0cafb0d ;  /* 0xc0cafb0d02157836 */ /* 0x000fe20000000000 */
[----:B------:R-:W-:Y:S01]  /*1390*/  LOP3.LUT R15, R5, 0xff800000, RZ, 0xc0, !PT ;  /* 0xff800000050f7812 */ /* 0x000fe200078ec0ff */
[----:B------:R-:W-:Y:S01]  /*13a0*/  @!P4 FMUL R30, R30, 16777216 ;  /* 0x4b8000001e1ec820 */ /* 0x000fe20000400000 */
[----:B------:R-:W-:Y:S01]  /*13b0*/  FSEL R12, RZ, -23, P2 ;  /* 0xc1b80000ff0c7808 */ /* 0x000fe20001000000 */
[----:B--2---:R-:W-:Y:S01]  /*13c0*/  FMUL R17, R31, R17 ;  /* 0x000000111f117220 */ /* 0x004fe20000400000 */
[----:B------:R-:W-:Y:S01]  /*13d0*/  LOP3.LUT R21, R21, 0xff800000, RZ, 0xc0, !PT ;  /* 0xff80000015157812 */ /* 0x000fe200078ec0ff */
[----:B------:R-:W-:Y:S01]  /*13e0*/  FMUL R16, R31, R16 ;  /* 0x000000101f107220 */ /* 0x000fe20000400000 */
[----:B------:R-:W-:Y:S01]  /*13f0*/  I2FP.F32.S32 R7, R15 ;  /* 0x0000000f00077245 */ /* 0x000fe20000201400 */
[----:B------:R-:W-:Y:S01]  /*1400*/  IMAD.IADD R15, R4, 0x1, -R15 ;  /* 0x00000001040f7824 */ /* 0x000fe200078e0a0f */
[----:B------:R-:W-:Y:S01]  /*1410*/  I2FP.F32.S32 R19, R21 ;  /* 0x0000001500137245 */ /* 0x000fe20000201400 */
[----:B------:R-:W-:Y:S01]  /*1420*/  IMAD.IADD R21, R2, 0x1, -R21 ;  /* 0x0000000102157824 */ /* 0x000fe200078e0a15 */
[----:B------:R-:W-:Y:S01]  /*1430*/  LOP3.LUT R22, R0, 0xc0, RZ, 0xc0, !PT ;  /* 0x000000c000167812 */ /* 0x000fe200078ec0ff */
[----:B------:R-:W-:Y:S01]  /*1440*/  FFMA.FTZ R12, R7, 1.1920928955078125e-07, R12 ;  /* 0x34000000070c7823 */ /* 0x000fe2000001000c */
[----:B------:R-:W-:Y:S01]  /*1450*/  LOP3.LUT R27, R14, 0xfc, R3, 0xf8, !PT ;  /* 0x000000fc0e1b7812 */ /* 0x000fe200078ef803 */
[----:B------:R-:W-:Y:S01]  /*1460*/  FFMA.FTZ R7, R19, 1.1920928955078125e-07, R18 ;  /* 0x3400000013077823 */ /* 0x000fe20000010012 */
[----:B------:R-:W-:Y:S01]  /*1470*/  SHF.R.U32.HI R22, RZ, 0x1, R22 ;  /* 0x00000001ff167819 */ /* 0x000fe20000011616 */
[----:B------:R-:W0:Y:S01]  /*1480*/  MUFU.RCP R18, R30 ;  /* 0x0000001e00127308 */ /* 0x000e220000001000 */
[----:B------:R-:W-:Y:S01]  /*1490*/  MOV R19, 0x3dc6b27f ;  /* 0x3dc6b27f00137802 */ /* 0x000fe20000000f00 */
[----:B------:R-:W-:Y:S01]  /*14a0*/  FADD R15, R15, -1 ;  /* 0xbf8000000f0f7421 */ /* 0x000fe20000000000 */
[----:B------:R-:W-:Y:S01]  /*14b0*/  LOP3.LUT R5, R27, R22, RZ, 0x3c, !PT ;  /* 0x000000161b057212 */ /* 0x000fe200078e3cff */
[C---:B------:R-:W-:Y:S01]  /*14c0*/  FMUL R22, R31.reuse, R9 ;  /* 0x000000091f167220 */ /* 0x040fe20000400000 */
[----:B------:R-:W-:Y:S01]  /*14d0*/  FMUL R31, R31, R8 ;  /* 0x000000081f1f7220 */ /* 0x000fe20000400000 */
[----:B------:R-:W-:Y:S01]  /*14e0*/  FFMA.FTZ R8, R15, R19, -0.16845393180847167969 ;  /* 0xbe2c7f300f087423 */ /* 0x000fe20000010013 */
[----:B------:R-:W-:Y:S01]  /*14f0*/  @!P4 FMUL R6, R6, 16777216 ;  /* 0x4b8000000606c820 */ /* 0x000fe20000400000 */
[----:B------:R-:W-:Y:S01]  /*1500*/  @!P4 FMUL R11, R11, 16777216 ;  /* 0x4b8000000b0bc820 */ /* 0x000fe20000400000 */
[----:B------:R-:W-:Y:S01]  /*1510*/  @!P4 FMUL R10, R10, 16777216 ;  /* 0x4b8000000a0ac820 */ /* 0x000fe20000400000 */
[----:B------:R-:W-:Y:S01]  /*1520*/  FFMA.FTZ R8, R15, R8, 0.1716887056827545166 ;  /* 0x3e2fcf2a0f087423 */ /* 0x000fe20000010008 */
[--C-:B------:R-:W-:Y:S01]  /*1530*/  LOP3.LUT R25, R25, 0x1c, R0.reuse, 0xf8, !PT ;  /* 0x0000001c19197812 */ /* 0x100fe200078ef800 */
[----:B------:R-:W-:Y:S01]  /*1540*/  UMOV UR4, 0x400 ;  /* 0x0000040000047882 */ /* 0x000fe20000000000 */
[----:B------:R-:W-:Y:S01]  /*1550*/  SEL R14, RZ, 0x240, !P6 ;  /* 0x00000240ff0e7807 */ /* 0x000fe20007000000 */
[----:B------:R-:W-:Y:S01]  /*1560*/  FFMA.FTZ R24, R15, R8, -0.17900948226451873779 ;  /* 0xbe374e430f187423 */ /* 0x000fe20000010008 */
[----:B------:R-:W-:Y:S01]  /*1570*/  FADD R8, R21, -1 ;  /* 0xbf80000015087421 */ /* 0x000fe20000000000 */
[----:B-1----:R-:W-:Y:S01]  /*1580*/  ULEA UR6, UR5, UR4, 0x18 ;  /* 0x0000000405067291 */ /* 0x002fe2000f8ec03f */
[C---:B0-----:R-:W-:Y:S01]  /*1590*/  FMUL R13, R18.reuse, R13 ;  /* 0x0000000d120d7220 */ /* 0x041fe20000400000 */
[C---:B------:R-:W-:Y:S01]  /*15a0*/  FMUL R6, R18.reuse, R6 ;  /* 0x0000000612067220 */ /* 0x040fe20000400000 */
[C---:B------:R-:W-:Y:S01]  /*15b0*/  FMUL R26, R18.reuse, R11 ;  /* 0x0000000b121a7220 */ /* 0x040fe20000400000 */
[----:B------:R-:W-:Y:S01]  /*15c0*/  FMUL R9, R18, R10 ;  /* 0x0000000a12097220 */ /* 0x000fe20000400000 */
[----:B------:R-:W-:Y:S01]  /*15d0*/  LOP3.LUT R14, R25, R14, RZ, 0x3c, !PT ;  /* 0x0000000e190e7212 */ /* 0x000fe200078e3cff */
[----:B------:R-:W-:Y:S01]  /*15e0*/  FFMA.FTZ R19, R8, R19, -0.16845393180847167969 ;  /* 0xbe2c7f3008137423 */ /* 0x000fe20000010013 */
[----:B------:R-:W-:Y:S01]  /*15f0*/  F2FP.BF16.F32.PACK_AB R31, R16, R31 ;  /* 0x0000001f101f723e */ /* 0x000fe200000010ff */
[----:B------:R-:W-:Y:S01]  /*1600*/  FFMA.FTZ R24, R15, R24, 0.20512372255325317383 ;  /* 0x3e520bf40f187423 */ /* 0x000fe20000010018 */
[----:B------:R-:W-:Y:S01]  /*1610*/  F2FP.BF16.F32.PACK_AB R17, R17, R22 ;  /* 0x000000161111723e */ /* 0x000fe200000010ff */
[----:B------:R-:W-:Y:S01]  /*1620*/  FFMA.FTZ R19, R8, R19, 0.1716887056827545166 ;  /* 0x3e2fcf2a08137423 */ /* 0x000fe20000010013 */
[----:B------:R-:W-:Y:S01]  /*1630*/  F2FP.BF16.F32.PACK_AB R6, R6, R9 ;  /* 0x000000090606723e */ /* 0x000fe200000010ff */
[----:B------:R-:W-:Y:S01]  /*1640*/  STS [R14+UR6], R31 ;  /* 0x0000001f0e007988 */ /* 0x000fe20008000806 */
[----:B------:R-:W-:Y:S01]  /*1650*/  F2FP.BF16.F32.PACK_AB R13, R13, R26 ;  /* 0x0000001a0d0d723e */ /* 0x000fe200000010ff */
[----:B------:R-:W-:Y:S01]  /*1660*/  FFMA.FTZ R19, R8, R19, -0.17900948226451873779 ;  /* 0xbe374e4308137423 */ /* 0x000fe20000010013 */
[----:B------:R-:W-:Y:S01]  /*1670*/  LOP3.LUT R16, R14, 0x20, RZ, 0x3c, !PT ;  /* 0x000000200e107812 */ /* 0x000fe200078e3cff */
[----:B------:R-:W-:Y:S01]  /*1680*/  STS [R14+UR6+0x80], R17 ;  /* 0x000080110e007988 */ /* 0x000fe20008000806 */
[C---:B------:R-:W-:Y:S01]  /*1690*/  FFMA.FTZ R24, R15.reuse, R24, -0.24046532809734344482 ;  /* 0xbe763c8b0f187423 */ /* 0x040fe20000010018 */
[C---:B------:R-:W-:Y:S01]  /*16a0*/  FFMA.FTZ R19, R8.reuse, R19, 0.20512372255325317383 ;  /* 0x3e520bf408137423 */ /* 0x040fe20000010013 */
[----:B------:R-:W0:Y:S01]  /*16b0*/  LDC.64 R10, c[0x0][0x228] ;  /* 0x00008a00ff0a7b82 */ /* 0x000e220000000a00 */
[----:B------:R-:W-:Y:S01]  /*16c0*/  STS [R16+UR6+0x100], R6 ;  /* 0x0001000610007988 */ /* 0x000fe20008000806 */
[C---:B------:R-:W-:Y:S01]  /*16d0*/  FFMA.FTZ R24, R15.reuse, R24, 0.28857114911079406738 ;  /* 0x3e93bf990f187423 */ /* 0x040fe20000010018 */
[C---:B------:R-:W-:Y:S01]  /*16e0*/  FFMA.FTZ R19, R8.reuse, R19, -0.24046532809734344482 ;  /* 0xbe763c8b08137423 */ /* 0x040fe20000010013 */
[----:B------:R-:W-:Y:S01]  /*16f0*/  ULDC.64 UR4, c[0x0][0x270] ;  /* 0x00009c0000047ab9 */ /* 0x000fe20000000a00 */
[----:B------:R1:W-:Y:S01]  /*1700*/  STS [R16+UR6+0x180], R13 ;  /* 0x0001800d10007988 */ /* 0x0003e20008000806 */
[C---:B------:R-:W-:Y:S01]  /*1710*/  FFMA.FTZ R24, R15.reuse, R24, -0.36067417263984680176 ;  /* 0xbeb8aa490f187423 */ /* 0x040fe20000010018 */
[C---:B------:R-:W-:Y:S01]  /*1720*/  FFMA.FTZ R19, R8.reuse, R19, 0.28857114911079406738 ;  /* 0x3e93bf9908137423 */ /* 0x040fe20000010013 */
[----:B------:R-:W2:Y:S08]  /*1730*/  LDC R9, c[0x0][0x278] ;  /* 0x00009e00ff097b82 */ /* 0x000eb00000000800 */
[----:B------:R-:W-:Y:S01]  /*1740*/  BAR.SYNC.DEFER_BLOCKING 0x0 ;  /* 0x0000000000007b1d */ /* 0x000fe20000010000 */
[C---:B------:R-:W-:Y:S01]  /*1750*/  FFMA.FTZ R24, R15.reuse, R24, 0.48089820146560668945 ;  /* 0x3ef6384a0f187423 */ /* 0x040fe20000010018 */
[----:B------:R-:W-:Y:S01]  /*1760*/  FFMA.FTZ R19, R8, R19, -0.36067417263984680176 ;  /* 0xbeb8aa4908137423 */ /* 0x000fe20000010013 */
[----:B------:R-:W-:Y:S01]  /*1770*/  UIMAD UR4, UR10, UR4, URZ ;  /* 0x000000040a0472a4 */ /* 0x000fe2000f8e023f */
[----:B------:R-:W-:Y:S01]  /*1780*/  ISETP.GE.U32.AND P1, PT, R4, 0x7f800000, PT ;  /* 0x7f8000000400780c */ /* 0x000fe20003f26070 */
[----:B------:R-:W-:Y:S01]  /*1790*/  FFMA.FTZ R24, R15, R24, -0.72134751081466674805 ;  /* 0xbf38aa3b0f187423 */ /* 0x000fe20000010018 */
[C---:B------:R-:W-:Y:S01]  /*17a0*/  FFMA.FTZ R19, R8.reuse, R19, 0.48089820146560668945 ;  /* 0x3ef6384a08137423 */ /* 0x040fe20000010013 */
[----:B-1----:R-:W-:Y:S01]  /*17b0*/  IMAD R13, R33, UR5, RZ ;  /* 0x00000005210d7c24 */ /* 0x002fe2000f8e02ff */
[----:B------:R-:W-:Y:S01]  /*17c0*/  USHF.L.U32 UR7, UR4, 0x1, URZ ;  /* 0x0000000104077899 */ /* 0x000fe2000800063f */
[C---:B------:R-:W-:Y:S01]  /*17d0*/  FMUL R24, R15.reuse, R24 ;  /* 0x000000180f187220 */ /* 0x040fe20000400000 */
[----:B------:R-:W-:Y:S01]  /*17e0*/  FFMA.FTZ R19, R8, R19, -0.72134751081466674805 ;  /* 0xbf38aa3b08137423 */ /* 0x000fe20000010013 */
[----:B------:R-:W-:Y:S01]  /*17f0*/  SHF.L.U32 R18, R0, 0x3, RZ ;  /* 0x0000000300127819 */ /* 0x000fe200000006ff */
[----:B------:R-:W-:Y:S01]  /*1800*/  UIMAD.WIDE UR4, UR4, 0x2, URZ ;  /* 0x00000002040478a5 */ /* 0x000fe2000f8e023f */
[----:B------:R-:W-:Y:S01]  /*1810*/  FMUL R24, R15, R24 ;  /* 0x000000180f187220 */ /* 0x000fe20000400000 */
[----:B------:R-:W-:Y:S01]  /*1820*/  FMUL R19, R8, R19 ;  /* 0x0000001308137220 */ /* 0x000fe20000400000 */
[----:B------:R-:W-:-:S02]  /*1830*/  SHF.R.U32.HI R17, RZ, 0x1, R0 ;  /* 0x00000001ff117819 */ /* 0x000fc40000011600 */
[----:B------:R-:W-:Y:S01]  /*1840*/  FFMA.FTZ R15, R15, 1.4426950216293334961, R24 ;  /* 0x3fb8aa3b0f0f7823 */ /* 0x000fe20000010018 */
[----:B------:R-:W-:Y:S01]  /*1850*/  FMUL R19, R8, R19 ;  /* 0x0000001308137220 */ /* 0x000fe20000400000 */
[----:B------:R-:W-:Y:S01]  /*1860*/  ISETP.GE.U32.AND P2, PT, R2, 0x7f800000, PT ;  /* 0x7f8000000200780c */ /* 0x000fe20003f46070 */
[----:B------:R-:W-:Y:S01]  /*1870*/  ULDC UR4, c[0x0][0x27c] ;  /* 0x00009f0000047ab9 */ /* 0x000fe20000000800 */
[----:B------:R-:W-:Y:S01]  /*1880*/  FADD R12, R12, R15 ;  /* 0x0000000f0c0c7221 */ /* 0x000fe20000000000 */
[----:B------:R-:W-:Y:S01]  /*1890*/  FFMA.FTZ R8, R8, 1.4426950216293334961, R19 ;  /* 0x3fb8aa3b08087823 */ /* 0x000fe20000010013 */
[----:B------:R-:W-:Y:S01]  /*18a0*/  LOP3.LUT R14, R18, 0x38, RZ, 0xc0, !PT ;  /* 0x00000038120e7812 */ /* 0x000fe200078ec0ff */
[----:B------:R1:W3:Y:S01]  /*18b0*/  LDS R6, [R5+UR6] ;  /* 0x0000000605067984 */ /* 0x0002e20008000800 */
[----:B------:R-:W-:Y:S01]  /*18c0*/  LOP3.LUT R17, R17, 0x4, RZ, 0xc0, !PT ;  /* 0x0000000411117812 */ /* 0x000fe200078ec0ff */
[----:B------:R-:W-:Y:S01]  /*18d0*/  FADD R7, R7, R8 ;  /* 0x0000000807077221 */ /* 0x000fe20000000000 */
[----:B------:R-:W-:Y:S01]  /*18e0*/  SHF.R.U32.HI R8, RZ, 0x5, R0 ;  /* 0x00000005ff087819 */ /* 0x000fe20000011600 */
[----:B------:R-:W-:Y:S01]  /*18f0*/  UIMAD UR4, UR10, UR4, URZ ;  /* 0x000000040a0472a4 */ /* 0x000fe2000f8e023f */
[----:B------:R-:W-:Y:S01]  /*1900*/  IADD3 R14, R17, UR6, R14 ;  /* 0x00000006110e7c10 */ /* 0x000fe2000fffe00e */
[----:B------:R-:W-:Y:S01]  /*1910*/  @P1 IMAD.MOV.U32 R17, RZ, RZ, 0x7f800000 ;  /* 0x7f800000ff111424 */ /* 0x000fe200078e00ff */
[----:B------:R-:W-:Y:S01]  /*1920*/  FSETP.NEU.AND P0, PT, R4, RZ, PT ;  /* 0x000000ff0400720b */ /* 0x000fe20003f0d000 */
[----:B-1----:R-:W-:-:S02]  /*1930*/  IMAD.SHL.U32 R5, R13, 0x2, RZ ;  /* 0x000000020d057824 */ /* 0x002fc400078e00ff */
[----:B------:R-:W-:Y:S01]  /*1940*/  @P1 FFMA.FTZ R12, R4, R17, +INF ;  /* 0x7f800000040c1423 */ /* 0x000fe20000010011 */
[----:B------:R-:W-:Y:S02]  /*1950*/  @P2 MOV R17, 0x7f800000 ;  /* 0x7f80000000112802 */ /* 0x000fe40000000f00 */
[----:B0-----:R-:W-:Y:S01]  /*1960*/  IADD3 R15, P3, P4, R5, UR7, R10 ;  /* 0x00000007050f7c10 */ /* 0x001fe2000fc7e00a */
[----:B------:R-:W-:Y:S01]  /*1970*/  USHF.L.U32 UR7, UR4, 0x2, URZ ;  /* 0x0000000204077899 */ /* 0x000fe2000800063f */
[----:B------:R-:W-:Y:S01]  /*1980*/  SGXT.U32 R10, R8, 0x3 ;  /* 0x00000003080a781a */ /* 0x000fe20000000000 */
[----:B------:R-:W-:Y:S01]  /*1990*/  IMAD.HI R8, R13, 0x2, RZ ;  /* 0x000000020d087827 */ /* 0x000fe200078e02ff */
[----:B------:R-:W-:-:S03]  /*19a0*/  FSETP.NEU.AND P1, PT, R2, RZ, PT ;  /* 0x000000ff0200720b */ /* 0x000fc60003f2d000 */
[----:B------:R-:W-:Y:S01]  /*19b0*/  @P2 FFMA.FTZ R7, R2, R17, +INF ;  /* 0x7f80000002072423 */ /* 0x000fe20000010011 */
[----:B------:R-:W0:Y:S01]  /*19c0*/  LDC.64 R4, c[0x0][0x230] ;  /* 0x00008c00ff047b82 */ /* 0x000e220000000a00 */
[----:B--2---:R-:W-:Y:S01]  /*19d0*/  IMAD R10, R10, R9, RZ ;  /* 0x000000090a0a7224 */ /* 0x004fe200078e02ff */
[----:B------:R-:W-:Y:S01]  /*19e0*/  IADD3.X R13, R8, UR5, R11, P3, P4 ;  /* 0x00000005080d7c10 */ /* 0x000fe20009fe840b */
[----:B------:R-:W-:Y:S01]  /*19f0*/  UIMAD.WIDE UR4, UR4, 0x4, URZ ;  /* 0x00000004040478a5 */ /* 0x000fe2000f8e023f */
[----:B------:R-:W-:Y:S01]  /*1a00*/  LOP3.LUT R11, R3, 0x40, RZ, 0xc0, !PT ;  /* 0x00000040030b7812 */ /* 0x000fe200078ec0ff */
[----:B------:R-:W-:Y:S01]  /*1a10*/  IMAD R3, R9, 0x8, R10 ;  /* 0x0000000809037824 */ /* 0x000fe200078e020a */
[----:B------:R-:W-:-:S03]  /*1a20*/  LEA R8, P3, R10, R15, 0x1 ;  /* 0x0000000f0a087211 */ /* 0x000fc600078608ff */
[----:B------:R-:W-:Y:S01]  /*1a30*/  IMAD.IADD R14, R11, 0x1, R14 ;  /* 0x000000010b0e7824 */ /* 0x000fe200078e020e */
[----:B------:R-:W-:Y:S02]  /*1a40*/  LEA.HI.X.SX32 R9, R10, R13, 0x1, P3 ;  /* 0x0000000d0a097211 */ /* 0x000fe400018f0eff */
[C---:B------:R-:W-:Y:S02]  /*1a50*/  LEA R2, P2, R3.reuse, R15, 0x1 ;  /* 0x0000000f03027211 */ /* 0x040fe400078408ff */
[----:B------:R-:W-:Y:S02]  /*1a60*/  FSEL R11, R12, -INF , P0 ;  /* 0xff8000000c0b7808 */ /* 0x000fe40000000000 */
[----:B------:R-:W-:Y:S02]  /*1a70*/  LEA.HI.X.SX32 R3, R3, R13, 0x1, P2 ;  /* 0x0000000d03037211 */ /* 0x000fe400010f0eff */
[----:B------:R-:W-:Y:S01]  /*1a80*/  FSEL R10, R7, -INF , P1 ;  /* 0xff800000070a7808 */ /* 0x000fe20000800000 */
[----:B------:R-:W-:Y:S01]  /*1a90*/  FFMA R20, R11, 0.69314718246459960938, R20 ;  /* 0x3f3172180b147823 */ /* 0x000fe20000000014 */
[C---:B------:R-:W-:Y:S01]  /*1aa0*/  LOP3.LUT P0, RZ, R0.reuse, 0xe0, RZ, 0xc0, !PT ;  /* 0x000000e000ff7812 */ /* 0x040fe2000780c0ff */
[----:B---3--:R1:W-:Y:S01]  /*1ab0*/  STG.E.U16 desc[UR16][R8.64], R6 ;  /* 0x0000000608007986 */ /* 0x0083e2000c101510 */
[----:B------:R-:W-:Y:S01]  /*1ac0*/  SHF.L.U32 R0, R0, 0x1, RZ ;  /* 0x0000000100007819 */ /* 0x000fe200000006ff */
[----:B------:R-:W-:Y:S01]  /*1ad0*/  FFMA R21, R10, 0.69314718246459960938, R23 ;  /* 0x3f3172180a157823 */ /* 0x000fe20000000017 */
[----:B------:R-:W-:-:S05]  /*1ae0*/  IMAD.SHL.U32 R7, R33, 0x4, RZ ;  /* 0x0000000421077824 */ /* 0x000fca00078e00ff */
[----:B0-----:R-:W-:Y:S02]  /*1af0*/  IADD3 R4, P1, P2, R7, UR7, R4 ;  /* 0x0000000707047c10 */ /* 0x001fe4000fa3e004 */
[----:B-1----:R-:W-:Y:S02]  /*1b00*/  PRMT R9, R6, 0x7632, R9 ;  /* 0x0000763206097816 */ /* 0x002fe40000000009 */
[----:B------:R-:W-:Y:S01]  /*1b10*/  LOP3.LUT R6, R0, 0x78, RZ, 0xc0, !PT ;  /* 0x0000007800067812 */ /* 0x000fe200078ec0ff */
[----:B------:R-:W-:Y:S02]  /*1b20*/  IMAD.HI R0, R33, 0x4, RZ ;  /* 0x0000000421007827 */ /* 0x000fe400078e02ff */
[----:B------:R0:W-:Y:S03]  /*1b30*/  STG.E.U16 desc[UR16][R2.64], R9 ;  /* 0x0000000902007986 */ /* 0x0001e6000c101510 */
[----:B------:R-:W-:Y:S01]  /*1b40*/  IADD3.X R5, R0, UR5, R5, P1, P2 ;  /* 0x0000000500057c10 */ /* 0x000fe20008fe4405 */
[----:B------:R-:W-:Y:S06]  /*1b50*/  BAR.SYNC.DEFER_BLOCKING 0x0 ;  /* 0x0000000000007b1d */ /* 0x000fec0000010000 */
[----:B------:R0:W-:Y:S02]  /*1b60*/  STS.64 [R6+UR6], R20 ;  /* 0x0000001406007988 */ /* 0x0001e40008000a06 */
[----:B------:R-:W-:Y:S06]  /*1b70*/  BAR.SYNC.DEFER_BLOCKING 0x0 ;  /* 0x0000000000007b1d */ /* 0x000fec0000010000 */
[----:B------:R-:W-:Y:S05]  /*1b80*/  @P0 EXIT ;  /* 0x000000000000094d */ /* 0x000fea0003800000 */
[----:B0-----:R-:W0:Y:S04]  /*1b90*/  LDS R3, [R14] ;  /* 0x000000000e037984 */ /* 0x001e280000000800 */
[----:B0-----:R-:W-:Y:S01]  /*1ba0*/  STG.E desc[UR16][R4.64], R3 ;  /* 0x0000000304007986 */ /* 0x001fe2000c101910 */
[----:B------:R-:W-:Y:S05]  /*1bb0*/  EXIT ;  /* 0x000000000000794d */ /* 0x000fea0003800000 */
.L_x_2:
[----:B------:R-:W-:-:S00]  /*1bc0*/  BRA `(.L_x_2) ;  /* 0xfffffffc00fc7947 */ /* 0x000fc0000383ffff */
[----:B------:R-:W-:-:S00]  /*1bd0*/  NOP ;  /* 0x0000000000007918 */ /* 0x000fc00000000000 */
        /* <DEDUP_REMOVED lines=10> */
.L_x_3:


//--------------------- .nv.global.init           --------------------------
	.section	.nv.global.init,"aw",@progbits
.nv.global.init:
	.type		_$_str,@object
	.size		_$_str,(.L_0 - _$_str)
_$_str:
        /*0000*/ 	.byte	0x5f, 0x5f, 0x43, 0x55, 0x44, 0x41, 0x5f, 0x46, 0x54, 0x5a, 0x00
.L_0:


//--------------------- .nv.shared.attn_fwd       --------------------------
	.section	.nv.shared.attn_fwd,"aw",@nobits
	.sectionflags	@""
	.align	16
	.zero		1024


//--------------------- .nv.shared.reserved.0     --------------------------
	.section	.nv.shared.reserved.0,"aw",@nobits
	.weak		__nv_reservedSMEM_offset_0_alias
	.size		__nv_reservedSMEM_offset_0_alias, 0, 0
	.other		__nv_reservedSMEM_offset_0_alias,@"STO_CUDA_RESERVED_SHARED STV_DEFAULT"
__nv_reservedSMEM_offset_0_alias:
	.zero		0


//--------------------- .nv.constant0.attn_fwd    --------------------------
	.section	.nv.constant0.attn_fwd,"a",@progbits
	.sectionflags	@""
	.align	4
.nv.constant0.attn_fwd:
	.zero		664


//--------------------- SYMBOLS --------------------------

	.type		.nv.reservedSmem.offset0,@object
	.size		.nv.reservedSmem.offset0,0x4
